//
// Generated by NVIDIA NVVM Compiler
//
// Compiler Build ID: CL-36424714
// Cuda compilation tools, release 13.0, V13.0.88
// Based on NVVM 20.0.0
//

.version 9.0
.target sm_100
.address_size 64

	// .globl	_Z14rmsnorm_kernelIfEvPKT_S2_S2_PS0_iif
// _ZZ14rmsnorm_kernelIfEvPKT_S2_S2_PS0_iifE2sh has been demoted
// _ZZ14rmsnorm_kernelI6__halfEvPKT_S3_S3_PS1_iifE2sh has been demoted

.visible .entry _Z14rmsnorm_kernelIfEvPKT_S2_S2_PS0_iif(
	.param .u64 .ptr .align 1 _Z14rmsnorm_kernelIfEvPKT_S2_S2_PS0_iif_param_0,
	.param .u64 .ptr .align 1 _Z14rmsnorm_kernelIfEvPKT_S2_S2_PS0_iif_param_1,
	.param .u64 .ptr .align 1 _Z14rmsnorm_kernelIfEvPKT_S2_S2_PS0_iif_param_2,
	.param .u64 .ptr .align 1 _Z14rmsnorm_kernelIfEvPKT_S2_S2_PS0_iif_param_3,
	.param .u32 _Z14rmsnorm_kernelIfEvPKT_S2_S2_PS0_iif_param_4,
	.param .u32 _Z14rmsnorm_kernelIfEvPKT_S2_S2_PS0_iif_param_5,
	.param .f32 _Z14rmsnorm_kernelIfEvPKT_S2_S2_PS0_iif_param_6
)
{
	.reg .pred 	%p<19>;
	.reg .b32 	%r<33>;
	.reg .b32 	%f<41>;
	.reg .b64 	%rd<44>;
	// demoted variable
	.shared .align 4 .f32 _ZZ14rmsnorm_kernelIfEvPKT_S2_S2_PS0_iifE2sh;
	ld.param.u64 	%rd6, [_Z14rmsnorm_kernelIfEvPKT_S2_S2_PS0_iif_param_0];
	ld.param.u64 	%rd7, [_Z14rmsnorm_kernelIfEvPKT_S2_S2_PS0_iif_param_1];
	ld.param.u64 	%rd8, [_Z14rmsnorm_kernelIfEvPKT_S2_S2_PS0_iif_param_2];
	ld.param.u64 	%rd9, [_Z14rmsnorm_kernelIfEvPKT_S2_S2_PS0_iif_param_3];
	ld.param.u32 	%r16, [_Z14rmsnorm_kernelIfEvPKT_S2_S2_PS0_iif_param_4];
	ld.param.u32 	%r15, [_Z14rmsnorm_kernelIfEvPKT_S2_S2_PS0_iif_param_5];
	ld.param.f32 	%f6, [_Z14rmsnorm_kernelIfEvPKT_S2_S2_PS0_iif_param_6];
	cvta.to.global.u64 	%rd1, %rd9;
	cvta.to.global.u64 	%rd2, %rd8;
	cvta.to.global.u64 	%rd3, %rd7;
	mov.u32 	%r1, %ctaid.x;
	setp.ge.s32 	%p1, %r1, %r16;
	@%p1 bra 	$L__BB0_16;
	cvta.to.global.u64 	%rd10, %rd6;
	cvt.u64.u32 	%rd11, %r1;
	cvt.s64.s32 	%rd12, %r15;
	mul.lo.s64 	%rd4, %rd12, %rd11;
	shl.b64 	%rd13, %rd4, 2;
	add.s64 	%rd5, %rd10, %rd13;
	mov.u32 	%r30, %tid.x;
	setp.ge.s32 	%p2, %r30, %r15;
	mov.f32 	%f40, 0f00000000;
	@%p2 bra 	$L__BB0_4;
	mov.f32 	%f40, 0f00000000;
	mov.u32 	%r3, %ntid.x;
	mov.u32 	%r28, %r30;
$L__BB0_3:
	mul.wide.s32 	%rd14, %r28, 4;
	add.s64 	%rd15, %rd5, %rd14;
	ld.global.nc.f32 	%f9, [%rd15];
	fma.rn.f32 	%f40, %f9, %f9, %f40;
	add.s32 	%r28, %r28, %r3;
	setp.lt.s32 	%p3, %r28, %r15;
	@%p3 bra 	$L__BB0_3;
$L__BB0_4:
	mov.b32 	%r17, %f40;
	shfl.sync.down.b32	%r18|%p4, %r17, 16, 31, -1;
	mov.b32 	%f10, %r18;
	add.f32 	%f11, %f40, %f10;
	mov.b32 	%r19, %f11;
	shfl.sync.down.b32	%r20|%p5, %r19, 8, 31, -1;
	mov.b32 	%f12, %r20;
	add.f32 	%f13, %f11, %f12;
	mov.b32 	%r21, %f13;
	shfl.sync.down.b32	%r22|%p6, %r21, 4, 31, -1;
	mov.b32 	%f14, %r22;
	add.f32 	%f15, %f13, %f14;
	mov.b32 	%r23, %f15;
	shfl.sync.down.b32	%r24|%p7, %r23, 2, 31, -1;
	mov.b32 	%f16, %r24;
	add.f32 	%f17, %f15, %f16;
	mov.b32 	%r25, %f17;
	shfl.sync.down.b32	%r26|%p8, %r25, 1, 31, -1;
	mov.b32 	%f18, %r26;
	add.f32 	%f4, %f17, %f18;
	and.b32  	%r27, %r30, 31;
	setp.ne.s32 	%p9, %r27, 0;
	@%p9 bra 	$L__BB0_6;
	atom.shared.add.f32 	%f19, [_ZZ14rmsnorm_kernelIfEvPKT_S2_S2_PS0_iifE2sh], %f4;
$L__BB0_6:
	bar.sync 	0;
	setp.ne.s32 	%p10, %r30, 0;
	@%p10 bra 	$L__BB0_8;
	ld.shared.f32 	%f20, [_ZZ14rmsnorm_kernelIfEvPKT_S2_S2_PS0_iifE2sh];
	cvt.rn.f32.s32 	%f21, %r15;
	div.rn.f32 	%f22, %f20, %f21;
	add.f32 	%f23, %f6, %f22;
	rsqrt.approx.f32 	%f24, %f23;
	st.shared.f32 	[_ZZ14rmsnorm_kernelIfEvPKT_S2_S2_PS0_iifE2sh], %f24;
$L__BB0_8:
	setp.ge.s32 	%p11, %r30, %r15;
	bar.sync 	0;
	ld.shared.f32 	%f5, [_ZZ14rmsnorm_kernelIfEvPKT_S2_S2_PS0_iifE2sh];
	@%p11 bra 	$L__BB0_16;
	setp.ne.s64 	%p12, %rd7, 0;
	mov.u32 	%r6, %ntid.x;
	@%p12 bra 	$L__BB0_13;
	setp.eq.s64 	%p16, %rd8, 0;
	@%p16 bra 	$L__BB0_11;
	bra.uni 	$L__BB0_12;
$L__BB0_11:
	cvt.s64.s32 	%rd38, %r30;
	mul.wide.s32 	%rd39, %r30, 4;
	add.s64 	%rd40, %rd5, %rd39;
	ld.global.nc.f32 	%f37, [%rd40];
	fma.rn.f32 	%f38, %f5, %f37, 0f00000000;
	add.s64 	%rd41, %rd4, %rd38;
	shl.b64 	%rd42, %rd41, 2;
	add.s64 	%rd43, %rd1, %rd42;
	st.global.f32 	[%rd43], %f38;
	add.s32 	%r30, %r30, %r6;
	setp.lt.s32 	%p18, %r30, %r15;
	@%p18 bra 	$L__BB0_11;
	bra.uni 	$L__BB0_16;
$L__BB0_12:
	cvt.s64.s32 	%rd31, %r30;
	mul.wide.s32 	%rd32, %r30, 4;
	add.s64 	%rd33, %rd5, %rd32;
	ld.global.nc.f32 	%f34, [%rd33];
	add.s64 	%rd34, %rd2, %rd32;
	ld.global.nc.f32 	%f35, [%rd34];
	fma.rn.f32 	%f36, %f5, %f34, %f35;
	add.s64 	%rd35, %rd4, %rd31;
	shl.b64 	%rd36, %rd35, 2;
	add.s64 	%rd37, %rd1, %rd36;
	st.global.f32 	[%rd37], %f36;
	add.s32 	%r30, %r30, %r6;
	setp.lt.s32 	%p17, %r30, %r15;
	@%p17 bra 	$L__BB0_12;
	bra.uni 	$L__BB0_16;
$L__BB0_13:
	setp.eq.s64 	%p13, %rd8, 0;
	@%p13 bra 	$L__BB0_14;
	bra.uni 	$L__BB0_15;
$L__BB0_14:
	cvt.s64.s32 	%rd24, %r30;
	mul.wide.s32 	%rd25, %r30, 4;
	add.s64 	%rd26, %rd5, %rd25;
	ld.global.nc.f32 	%f30, [%rd26];
	add.s64 	%rd27, %rd3, %rd25;
	ld.global.nc.f32 	%f31, [%rd27];
	mul.f32 	%f32, %f5, %f30;
	fma.rn.f32 	%f33, %f32, %f31, 0f00000000;
	add.s64 	%rd28, %rd4, %rd24;
	shl.b64 	%rd29, %rd28, 2;
	add.s64 	%rd30, %rd1, %rd29;
	st.global.f32 	[%rd30], %f33;
	add.s32 	%r30, %r30, %r6;
	setp.lt.s32 	%p15, %r30, %r15;
	@%p15 bra 	$L__BB0_14;
	bra.uni 	$L__BB0_16;
$L__BB0_15:
	cvt.s64.s32 	%rd16, %r30;
	mul.wide.s32 	%rd17, %r30, 4;
	add.s64 	%rd18, %rd5, %rd17;
	ld.global.nc.f32 	%f25, [%rd18];
	add.s64 	%rd19, %rd3, %rd17;
	ld.global.nc.f32 	%f26, [%rd19];
	add.s64 	%rd20, %rd2, %rd17;
	ld.global.nc.f32 	%f27, [%rd20];
	mul.f32 	%f28, %f5, %f25;
	fma.rn.f32 	%f29, %f28, %f26, %f27;
	add.s64 	%rd21, %rd4, %rd16;
	shl.b64 	%rd22, %rd21, 2;
	add.s64 	%rd23, %rd1, %rd22;
	st.global.f32 	[%rd23], %f29;
	add.s32 	%r30, %r30, %r6;
	setp.lt.s32 	%p14, %r30, %r15;
	@%p14 bra 	$L__BB0_15;
$L__BB0_16:
	ret;

}
	// .globl	_Z14rmsnorm_kernelI6__halfEvPKT_S3_S3_PS1_iif
.visible .entry _Z14rmsnorm_kernelI6__halfEvPKT_S3_S3_PS1_iif(
	.param .u64 .ptr .align 1 _Z14rmsnorm_kernelI6__halfEvPKT_S3_S3_PS1_iif_param_0,
	.param .u64 .ptr .align 1 _Z14rmsnorm_kernelI6__halfEvPKT_S3_S3_PS1_iif_param_1,
	.param .u64 .ptr .align 1 _Z14rmsnorm_kernelI6__halfEvPKT_S3_S3_PS1_iif_param_2,
	.param .u64 .ptr .align 1 _Z14rmsnorm_kernelI6__halfEvPKT_S3_S3_PS1_iif_param_3,
	.param .u32 _Z14rmsnorm_kernelI6__halfEvPKT_S3_S3_PS1_iif_param_4,
	.param .u32 _Z14rmsnorm_kernelI6__halfEvPKT_S3_S3_PS1_iif_param_5,
	.param .f32 _Z14rmsnorm_kernelI6__halfEvPKT_S3_S3_PS1_iif_param_6
)
{
	.reg .pred 	%p<19>;
	.reg .b16 	%rs<14>;
	.reg .b32 	%r<33>;
	.reg .b32 	%f<41>;
	.reg .b64 	%rd<44>;
	// demoted variable
	.shared .align 4 .f32 _ZZ14rmsnorm_kernelI6__halfEvPKT_S3_S3_PS1_iifE2sh;
	ld.param.u64 	%rd6, [_Z14rmsnorm_kernelI6__halfEvPKT_S3_S3_PS1_iif_param_0];
	ld.param.u64 	%rd7, [_Z14rmsnorm_kernelI6__halfEvPKT_S3_S3_PS1_iif_param_1];
	ld.param.u64 	%rd8, [_Z14rmsnorm_kernelI6__halfEvPKT_S3_S3_PS1_iif_param_2];
	ld.param.u64 	%rd9, [_Z14rmsnorm_kernelI6__halfEvPKT_S3_S3_PS1_iif_param_3];
	ld.param.u32 	%r16, [_Z14rmsnorm_kernelI6__halfEvPKT_S3_S3_PS1_iif_param_4];
	ld.param.u32 	%r15, [_Z14rmsnorm_kernelI6__halfEvPKT_S3_S3_PS1_iif_param_5];
	ld.param.f32 	%f6, [_Z14rmsnorm_kernelI6__halfEvPKT_S3_S3_PS1_iif_param_6];
	cvta.to.global.u64 	%rd1, %rd9;
	cvta.to.global.u64 	%rd2, %rd8;
	cvta.to.global.u64 	%rd3, %rd7;
	mov.u32 	%r1, %ctaid.x;
	setp.ge.s32 	%p1, %r1, %r16;
	@%p1 bra 	$L__BB1_16;
	cvta.to.global.u64 	%rd10, %rd6;
	cvt.u64.u32 	%rd11, %r1;
	cvt.s64.s32 	%rd12, %r15;
	mul.lo.s64 	%rd4, %rd12, %rd11;
	shl.b64 	%rd13, %rd4, 1;
	add.s64 	%rd5, %rd10, %rd13;
	mov.u32 	%r30, %tid.x;
	setp.ge.s32 	%p2, %r30, %r15;
	mov.f32 	%f40, 0f00000000;
	@%p2 bra 	$L__BB1_4;
	mov.f32 	%f40, 0f00000000;
	mov.u32 	%r3, %ntid.x;
	mov.u32 	%r28, %r30;
$L__BB1_3:
	mul.wide.s32 	%rd14, %r28, 2;
	add.s64 	%rd15, %rd5, %rd14;
	ld.global.nc.u16 	%rs1, [%rd15];
	// begin inline asm
	{  cvt.f32.f16 %f9, %rs1;}

	// end inline asm
	fma.rn.f32 	%f40, %f9, %f9, %f40;
	add.s32 	%r28, %r28, %r3;
	setp.lt.s32 	%p3, %r28, %r15;
	@%p3 bra 	$L__BB1_3;
$L__BB1_4:
	mov.b32 	%r17, %f40;
	shfl.sync.down.b32	%r18|%p4, %r17, 16, 31, -1;
	mov.b32 	%f10, %r18;
	add.f32 	%f11, %f40, %f10;
	mov.b32 	%r19, %f11;
	shfl.sync.down.b32	%r20|%p5, %r19, 8, 31, -1;
	mov.b32 	%f12, %r20;
	add.f32 	%f13, %f11, %f12;
	mov.b32 	%r21, %f13;
	shfl.sync.down.b32	%r22|%p6, %r21, 4, 31, -1;
	mov.b32 	%f14, %r22;
	add.f32 	%f15, %f13, %f14;
	mov.b32 	%r23, %f15;
	shfl.sync.down.b32	%r24|%p7, %r23, 2, 31, -1;
	mov.b32 	%f16, %r24;
	add.f32 	%f17, %f15, %f16;
	mov.b32 	%r25, %f17;
	shfl.sync.down.b32	%r26|%p8, %r25, 1, 31, -1;
	mov.b32 	%f18, %r26;
	add.f32 	%f4, %f17, %f18;
	and.b32  	%r27, %r30, 31;
	setp.ne.s32 	%p9, %r27, 0;
	@%p9 bra 	$L__BB1_6;
	atom.shared.add.f32 	%f19, [_ZZ14rmsnorm_kernelI6__halfEvPKT_S3_S3_PS1_iifE2sh], %f4;
$L__BB1_6:
	bar.sync 	0;
	setp.ne.s32 	%p10, %r30, 0;
	@%p10 bra 	$L__BB1_8;
	ld.shared.f32 	%f20, [_ZZ14rmsnorm_kernelI6__halfEvPKT_S3_S3_PS1_iifE2sh];
	cvt.rn.f32.s32 	%f21, %r15;
	div.rn.f32 	%f22, %f20, %f21;
	add.f32 	%f23, %f6, %f22;
	rsqrt.approx.f32 	%f24, %f23;
	st.shared.f32 	[_ZZ14rmsnorm_kernelI6__halfEvPKT_S3_S3_PS1_iifE2sh], %f24;
$L__BB1_8:
	setp.ge.s32 	%p11, %r30, %r15;
	bar.sync 	0;
	ld.shared.f32 	%f5, [_ZZ14rmsnorm_kernelI6__halfEvPKT_S3_S3_PS1_iifE2sh];
	@%p11 bra 	$L__BB1_16;
	setp.ne.s64 	%p12, %rd7, 0;
	mov.u32 	%r6, %ntid.x;
	@%p12 bra 	$L__BB1_13;
	setp.eq.s64 	%p16, %rd8, 0;
	@%p16 bra 	$L__BB1_11;
	bra.uni 	$L__BB1_12;
$L__BB1_11:
	cvt.s64.s32 	%rd38, %r30;
	mul.wide.s32 	%rd39, %r30, 2;
	add.s64 	%rd40, %rd5, %rd39;
	ld.global.nc.u16 	%rs12, [%rd40];
	// begin inline asm
	{  cvt.f32.f16 %f37, %rs12;}

	// end inline asm
	fma.rn.f32 	%f38, %f5, %f37, 0f00000000;
	// begin inline asm
	{  cvt.rn.f16.f32 %rs13, %f38;}

	// end inline asm
	add.s64 	%rd41, %rd4, %rd38;
	shl.b64 	%rd42, %rd41, 1;
	add.s64 	%rd43, %rd1, %rd42;
	st.global.u16 	[%rd43], %rs13;
	add.s32 	%r30, %r30, %r6;
	setp.lt.s32 	%p18, %r30, %r15;
	@%p18 bra 	$L__BB1_11;
	bra.uni 	$L__BB1_16;
$L__BB1_12:
	cvt.s64.s32 	%rd31, %r30;
	mul.wide.s32 	%rd32, %r30, 2;
	add.s64 	%rd33, %rd5, %rd32;
	ld.global.nc.u16 	%rs9, [%rd33];
	// begin inline asm
	{  cvt.f32.f16 %f34, %rs9;}

	// end inline asm
	add.s64 	%rd34, %rd2, %rd32;
	ld.global.nc.u16 	%rs10, [%rd34];
	// begin inline asm
	{  cvt.f32.f16 %f35, %rs10;}

	// end inline asm
	fma.rn.f32 	%f36, %f5, %f34, %f35;
	// begin inline asm
	{  cvt.rn.f16.f32 %rs11, %f36;}

	// end inline asm
	add.s64 	%rd35, %rd4, %rd31;
	shl.b64 	%rd36, %rd35, 1;
	add.s64 	%rd37, %rd1, %rd36;
	st.global.u16 	[%rd37], %rs11;
	add.s32 	%r30, %r30, %r6;
	setp.lt.s32 	%p17, %r30, %r15;
	@%p17 bra 	$L__BB1_12;
	bra.uni 	$L__BB1_16;
$L__BB1_13:
	setp.eq.s64 	%p13, %rd8, 0;
	@%p13 bra 	$L__BB1_14;
	bra.uni 	$L__BB1_15;
$L__BB1_14:
	cvt.s64.s32 	%rd24, %r30;
	mul.wide.s32 	%rd25, %r30, 2;
	add.s64 	%rd26, %rd5, %rd25;
	ld.global.nc.u16 	%rs6, [%rd26];
	// begin inline asm
	{  cvt.f32.f16 %f30, %rs6;}

	// end inline asm
	add.s64 	%rd27, %rd3, %rd25;
	ld.global.nc.u16 	%rs7, [%rd27];
	// begin inline asm
	{  cvt.f32.f16 %f31, %rs7;}

	// end inline asm
	mul.f32 	%f33, %f5, %f30;
	fma.rn.f32 	%f32, %f33, %f31, 0f00000000;
	// begin inline asm
	{  cvt.rn.f16.f32 %rs8, %f32;}

	// end inline asm
	add.s64 	%rd28, %rd4, %rd24;
	shl.b64 	%rd29, %rd28, 1;
	add.s64 	%rd30, %rd1, %rd29;
	st.global.u16 	[%rd30], %rs8;
	add.s32 	%r30, %r30, %r6;
	setp.lt.s32 	%p15, %r30, %r15;
	@%p15 bra 	$L__BB1_14;
	bra.uni 	$L__BB1_16;
$L__BB1_15:
	cvt.s64.s32 	%rd16, %r30;
	mul.wide.s32 	%rd17, %r30, 2;
	add.s64 	%rd18, %rd5, %rd17;
	ld.global.nc.u16 	%rs2, [%rd18];
	// begin inline asm
	{  cvt.f32.f16 %f25, %rs2;}

	// end inline asm
	add.s64 	%rd19, %rd3, %rd17;
	ld.global.nc.u16 	%rs3, [%rd19];
	// begin inline asm
	{  cvt.f32.f16 %f26, %rs3;}

	// end inline asm
	add.s64 	%rd20, %rd2, %rd17;
	ld.global.nc.u16 	%rs4, [%rd20];
	// begin inline asm
	{  cvt.f32.f16 %f27, %rs4;}

	// end inline asm
	mul.f32 	%f29, %f5, %f25;
	fma.rn.f32 	%f28, %f29, %f26, %f27;
	// begin inline asm
	{  cvt.rn.f16.f32 %rs5, %f28;}

	// end inline asm
	add.s64 	%rd21, %rd4, %rd16;
	shl.b64 	%rd22, %rd21, 1;
	add.s64 	%rd23, %rd1, %rd22;
	st.global.u16 	[%rd23], %rs5;
	add.s32 	%r30, %r30, %r6;
	setp.lt.s32 	%p14, %r30, %r15;
	@%p14 bra 	$L__BB1_15;
$L__BB1_16:
	ret;

}


// ===== COMPILED SASS (sm_100) =====

	.target	sm_100

	.elftype	@"ET_EXEC"


//--------------------- .note.nv.tkinfo           --------------------------
	.section	.note.nv.tkinfo,"",@"SHT_NOTE"
	.sectionflags	@"SHF_NOTE_NV_TKINFO"
	.tkinfo
        /*0018*/ 	.word	0x00000002
        /*0030*/ 	.string	""
        /*0030*/ 	.string	"ptxas"
        /*0030*/ 	.string	"Cuda compilation tools, release 13.0, V13.0.88"
        /*0030*/ 	.string	"Build cuda_13.0.r13.0/compiler.36424714_0"
        /*0030*/ 	.string	"-arch sm_100 -m 64 "



//--------------------- .note.nv.cuinfo           --------------------------
	.section	.note.nv.cuinfo,"",@"SHT_NOTE"
	.sectionflags	@"SHF_NOTE_NV_CUINFO"
        /*0018*/ 	.short	0x0002
        /*001a*/ 	.short	0x0064
        /*001c*/ 	.short	0x0082
	.zero		2


//--------------------- .nv.info                  --------------------------
	.section	.nv.info,"",@"SHT_CUDA_INFO"
	.align	4


	//----- nvinfo : EIATTR_REGCOUNT
	.align		4
        /*0000*/ 	.byte	0x04, 0x2f
        /*0002*/ 	.short	(.L_1 - .L_0)
	.align		4
.L_0:
        /*0004*/ 	.word	index@(_Z14rmsnorm_kernelIfEvPKT_S2_S2_PS0_iif)
        /*0008*/ 	.word	0x00000016


	//----- nvinfo : EIATTR_FRAME_SIZE
	.align		4
.L_1:
        /*000c*/ 	.byte	0x04, 0x11
        /*000e*/ 	.short	(.L_3 - .L_2)
	.align		4
.L_2:
        /*0010*/ 	.word	index@($__internal_1_$__cuda_sm3x_div_rn_noftz_f32_slowpath)
        /*0014*/ 	.word	0x00000000


	//----- nvinfo : EIATTR_FRAME_SIZE
	.align		4
.L_3:
        /*0018*/ 	.byte	0x04, 0x11
        /*001a*/ 	.short	(.L_5 - .L_4)
	.align		4
.L_4:
        /*001c*/ 	.word	index@(_Z14rmsnorm_kernelIfEvPKT_S2_S2_PS0_iif)
        /*0020*/ 	.word	0x00000000


	//----- nvinfo : EIATTR_REGCOUNT
	.align		4
.L_5:
        /*0024*/ 	.byte	0x04, 0x2f
        /*0026*/ 	.short	(.L_7 - .L_6)
	.align		4
.L_6:
        /*0028*/ 	.word	index@(_Z14rmsnorm_kernelI6__halfEvPKT_S3_S3_PS1_iif)
        /*002c*/ 	.word	0x00000016


	//----- nvinfo : EIATTR_FRAME_SIZE
	.align		4
.L_7:
        /*0030*/ 	.byte	0x04, 0x11
        /*0032*/ 	.short	(.L_9 - .L_8)
	.align		4
.L_8:
        /*0034*/ 	.word	index@($__internal_0_$__cuda_sm3x_div_rn_noftz_f32_slowpath)
        /*0038*/ 	.word	0x00000000


	//----- nvinfo : EIATTR_FRAME_SIZE
	.align		4
.L_9:
        /*003c*/ 	.byte	0x04, 0x11
        /*003e*/ 	.short	(.L_11 - .L_10)
	.align		4
.L_10:
        /*0040*/ 	.word	index@(_Z14rmsnorm_kernelI6__halfEvPKT_S3_S3_PS1_iif)
        /*0044*/ 	.word	0x00000000


	//----- nvinfo : EIATTR_MIN_STACK_SIZE
	.align		4
.L_11:
        /*0048*/ 	.byte	0x04, 0x12
        /*004a*/ 	.short	(.L_13 - .L_12)
	.align		4
.L_12:
        /*004c*/ 	.word	index@(_Z14rmsnorm_kernelI6__halfEvPKT_S3_S3_PS1_iif)
        /*0050*/ 	.word	0x00000000


	//----- nvinfo : EIATTR_MIN_STACK_SIZE
	.align		4
.L_13:
        /*0054*/ 	.byte	0x04, 0x12
        /*0056*/ 	.short	(.L_15 - .L_14)
	.align		4
.L_14:
        /*0058*/ 	.word	index@(_Z14rmsnorm_kernelIfEvPKT_S2_S2_PS0_iif)
        /*005c*/ 	.word	0x00000000
.L_15:


//--------------------- .nv.compat                --------------------------
	.section	.nv.compat,"",@"SHT_CUDA_COMPAT_INFO"
	.align	4
        /*0000*/ 	.byte	0x02, 0x09, 0x00, 0x00, 0x02, 0x02, 0x01, 0x00, 0x02, 0x05, 0x05, 0x00, 0x03, 0x07, 0x01, 0x01
        /*0010*/ 	.byte	0x02, 0x03, 0x00, 0x00, 0x02, 0x06, 0x01, 0x00, 0x04, 0x0b, 0x08, 0x00, 0x01, 0x00, 0x00, 0x00
        /*0020*/ 	.byte	0x00, 0x00, 0x00, 0x00


//--------------------- .nv.info._Z14rmsnorm_kernelI6__halfEvPKT_S3_S3_PS1_iif --------------------------
	.section	.nv.info._Z14rmsnorm_kernelI6__halfEvPKT_S3_S3_PS1_iif,"",@"SHT_CUDA_INFO"
	.sectionflags	@""
	.align	4


	//----- nvinfo : EIATTR_CUDA_API_VERSION
	.align		4
        /*0000*/ 	.byte	0x04, 0x37
        /*0002*/ 	.short	(.L_17 - .L_16)
.L_16:
        /*0004*/ 	.word	0x00000082


	//----- nvinfo : EIATTR_KPARAM_INFO
	.align		4
.L_17:
        /*0008*/ 	.byte	0x04, 0x17
        /*000a*/ 	.short	(.L_19 - .L_18)
.L_18:
        /*000c*/ 	.word	0x00000000
        /*0010*/ 	.short	0x0006
        /*0012*/ 	.short	0x0028
        /*0014*/ 	.byte	0x00, 0xf0, 0x11, 0x00


	//----- nvinfo : EIATTR_KPARAM_INFO
	.align		4
.L_19:
        /*0018*/ 	.byte	0x04, 0x17
        /*001a*/ 	.short	(.L_21 - .L_20)
.L_20:
        /*001c*/ 	.word	0x00000000
        /*0020*/ 	.short	0x0005
        /*0022*/ 	.short	0x0024
        /*0024*/ 	.byte	0x00, 0xf0, 0x11, 0x00


	//----- nvinfo : EIATTR_KPARAM_INFO
	.align		4
.L_21:
        /*0028*/ 	.byte	0x04, 0x17
        /*002a*/ 	.short	(.L_23 - .L_22)
.L_22:
        /*002c*/ 	.word	0x00000000
        /*0030*/ 	.short	0x0004
        /*0032*/ 	.short	0x0020
        /*0034*/ 	.byte	0x00, 0xf0, 0x11, 0x00


	//----- nvinfo : EIATTR_KPARAM_INFO
	.align		4
.L_23:
        /*0038*/ 	.byte	0x04, 0x17
        /*003a*/ 	.short	(.L_25 - .L_24)
.L_24:
        /*003c*/ 	.word	0x00000000
        /*0040*/ 	.short	0x0003
        /*0042*/ 	.short	0x0018
        /*0044*/ 	.byte	0x00, 0xf5, 0x21, 0x00


	//----- nvinfo : EIATTR_KPARAM_INFO
	.align		4
.L_25:
        /*0048*/ 	.byte	0x04, 0x17
        /*004a*/ 	.short	(.L_27 - .L_26)
.L_26:
        /*004c*/ 	.word	0x00000000
        /*0050*/ 	.short	0x0002
        /*0052*/ 	.short	0x0010
        /*0054*/ 	.byte	0x00, 0xf5, 0x21, 0x00


	//----- nvinfo : EIATTR_KPARAM_INFO
	.align		4
.L_27:
        /*0058*/ 	.byte	0x04, 0x17
        /*005a*/ 	.short	(.L_29 - .L_28)
.L_28:
        /*005c*/ 	.word	0x00000000
        /*0060*/ 	.short	0x0001
        /*0062*/ 	.short	0x0008
        /*0064*/ 	.byte	0x00, 0xf5, 0x21, 0x00


	//----- nvinfo : EIATTR_KPARAM_INFO
	.align		4
.L_29:
        /*0068*/ 	.byte	0x04, 0x17
        /*006a*/ 	.short	(.L_31 - .L_30)
.L_30:
        /*006c*/ 	.word	0x00000000
        /*0070*/ 	.short	0x0000
        /*0072*/ 	.short	0x0000
        /*0074*/ 	.byte	0x00, 0xf5, 0x21, 0x00


	//----- nvinfo : EIATTR_SPARSE_MMA_MASK
	.align		4
.L_31:
        /*0078*/ 	.byte	0x03, 0x50
        /*007a*/ 	.short	0x0000


	//----- nvinfo : EIATTR_MAXREG_COUNT
	.align		4
        /*007c*/ 	.byte	0x03, 0x1b
        /*007e*/ 	.short	0x00ff


	//----- nvinfo : EIATTR_NUM_BARRIERS
	.align		4
        /*0080*/ 	.byte	0x02, 0x4c
        /*0082*/ 	.byte	0x01
	.zero		1


	//----- nvinfo : EIATTR_MERCURY_ISA_VERSION
	.align		4
        /*0084*/ 	.byte	0x03, 0x5f
        /*0086*/ 	.short	0x0101


	//----- nvinfo : EIATTR_COOP_GROUP_MASK_REGIDS
	.align		4
        /*0088*/ 	.byte	0x04, 0x29
        /*008a*/ 	.short	(.L_33 - .L_32)


	//   ....[0]....
.L_32:
        /*008c*/ 	.word	0xffffffff


	//   ....[1]....
        /*0090*/ 	.word	0xffffffff


	//   ....[2]....
        /*0094*/ 	.word	0xffffffff


	//   ....[3]....
        /*0098*/ 	.word	0xffffffff


	//   ....[4]....
        /*009c*/ 	.word	0xffffffff


	//----- nvinfo : EIATTR_COOP_GROUP_INSTR_OFFSETS
	.align		4
.L_33:
        /*00a0*/ 	.byte	0x04, 0x28
        /*00a2*/ 	.short	(.L_35 - .L_34)


	//   ....[0]....
.L_34:
        /*00a4*/ 	.word	0x00000200


	//   ....[1]....
        /*00a8*/ 	.word	0x00000240


	//   ....[2]....
        /*00ac*/ 	.word	0x00000260


	//   ....[3]....
        /*00b0*/ 	.word	0x00000280


	//   ....[4]....
        /*00b4*/ 	.word	0x000002a0


	//----- nvinfo : EIATTR_VRC_CTA_INIT_COUNT
	.align		4
.L_35:
        /*00b8*/ 	.byte	0x02, 0x4a
	.zero		1
	.zero		1


	//----- nvinfo : EIATTR_EXIT_INSTR_OFFSETS
	.align		4
        /*00bc*/ 	.byte	0x04, 0x1c
        /*00be*/ 	.short	(.L_37 - .L_36)


	//   ....[0]....
.L_36:
        /*00c0*/ 	.word	0x00000040


	//   ....[1]....
        /*00c4*/ 	.word	0x000005a0


	//   ....[2]....
        /*00c8*/ 	.word	0x00000780


	//   ....[3]....
        /*00cc*/ 	.word	0x00000860


	//   ....[4]....
        /*00d0*/ 	.word	0x00000a40


	//   ....[5]....
        /*00d4*/ 	.word	0x00000b60


	//----- nvinfo : EIATTR_CRS_STACK_SIZE
	.align		4
.L_37:
        /*00d8*/ 	.byte	0x04, 0x1e
        /*00da*/ 	.short	(.L_39 - .L_38)
.L_38:
        /*00dc*/ 	.word	0x00000000


	//----- nvinfo : EIATTR_CBANK_PARAM_SIZE
	.align		4
.L_39:
        /*00e0*/ 	.byte	0x03, 0x19
        /*00e2*/ 	.short	0x002c


	//----- nvinfo : EIATTR_PARAM_CBANK
	.align		4
        /*00e4*/ 	.byte	0x04, 0x0a
        /*00e6*/ 	.short	(.L_41 - .L_40)
	.align		4
.L_40:
        /*00e8*/ 	.word	index@(.nv.constant0._Z14rmsnorm_kernelI6__halfEvPKT_S3_S3_PS1_iif)
        /*00ec*/ 	.short	0x0380
        /*00ee*/ 	.short	0x002c


	//----- nvinfo : EIATTR_SW_WAR
	.align		4
.L_41:
        /*00f0*/ 	.byte	0x04, 0x36
        /*00f2*/ 	.short	(.L_43 - .L_42)
.L_42:
        /*00f4*/ 	.word	0x00000008
.L_43:


//--------------------- .nv.info._Z14rmsnorm_kernelIfEvPKT_S2_S2_PS0_iif --------------------------
	.section	.nv.info._Z14rmsnorm_kernelIfEvPKT_S2_S2_PS0_iif,"",@"SHT_CUDA_INFO"
	.sectionflags	@""
	.align	4


	//----- nvinfo : EIATTR_CUDA_API_VERSION
	.align		4
        /*0000*/ 	.byte	0x04, 0x37
        /*0002*/ 	.short	(.L_45 - .L_44)
.L_44:
        /*0004*/ 	.word	0x00000082


	//----- nvinfo : EIATTR_KPARAM_INFO
	.align		4
.L_45:
        /*0008*/ 	.byte	0x04, 0x17
        /*000a*/ 	.short	(.L_47 - .L_46)
.L_46:
        /*000c*/ 	.word	0x00000000
        /*0010*/ 	.short	0x0006
        /*0012*/ 	.short	0x0028
        /*0014*/ 	.byte	0x00, 0xf0, 0x11, 0x00


	//----- nvinfo : EIATTR_KPARAM_INFO
	.align		4
.L_47:
        /*0018*/ 	.byte	0x04, 0x17
        /*001a*/ 	.short	(.L_49 - .L_48)
.L_48:
        /*001c*/ 	.word	0x00000000
        /*0020*/ 	.short	0x0005
        /*0022*/ 	.short	0x0024
        /*0024*/ 	.byte	0x00, 0xf0, 0x11, 0x00


	//----- nvinfo : EIATTR_KPARAM_INFO
	.align		4
.L_49:
        /*0028*/ 	.byte	0x04, 0x17
        /*002a*/ 	.short	(.L_51 - .L_50)
.L_50:
        /*002c*/ 	.word	0x00000000
        /*0030*/ 	.short	0x0004
        /*0032*/ 	.short	0x0020
        /*0034*/ 	.byte	0x00, 0xf0, 0x11, 0x00


	//----- nvinfo : EIATTR_KPARAM_INFO
	.align		4
.L_51:
        /*0038*/ 	.byte	0x04, 0x17
        /*003a*/ 	.short	(.L_53 - .L_52)
.L_52:
        /*003c*/ 	.word	0x00000000
        /*0040*/ 	.short	0x0003
        /*0042*/ 	.short	0x0018
        /*0044*/ 	.byte	0x00, 0xf5, 0x21, 0x00


	//----- nvinfo : EIATTR_KPARAM_INFO
	.align		4
.L_53:
        /*0048*/ 	.byte	0x04, 0x17
        /*004a*/ 	.short	(.L_55 - .L_54)
.L_54:
        /*004c*/ 	.word	0x00000000
        /*0050*/ 	.short	0x0002
        /*0052*/ 	.short	0x0010
        /*0054*/ 	.byte	0x00, 0xf5, 0x21, 0x00


	//----- nvinfo : EIATTR_KPARAM_INFO
	.align		4
.L_55:
        /*0058*/ 	.byte	0x04, 0x17
        /*005a*/ 	.short	(.L_57 - .L_56)
.L_56:
        /*005c*/ 	.word	0x00000000
        /*0060*/ 	.short	0x0001
        /*0062*/ 	.short	0x0008
        /*0064*/ 	.byte	0x00, 0xf5, 0x21, 0x00


	//----- nvinfo : EIATTR_KPARAM_INFO
	.align		4
.L_57:
        /*0068*/ 	.byte	0x04, 0x17
        /*006a*/ 	.short	(.L_59 - .L_58)
.L_58:
        /*006c*/ 	.word	0x00000000
        /*0070*/ 	.short	0x0000
        /*0072*/ 	.short	0x0000
        /*0074*/ 	.byte	0x00, 0xf5, 0x21, 0x00


	//----- nvinfo : EIATTR_SPARSE_MMA_MASK
	.align		4
.L_59:
        /*0078*/ 	.byte	0x03, 0x50
        /*007a*/ 	.short	0x0000


	//----- nvinfo : EIATTR_MAXREG_COUNT
	.align		4
        /*007c*/ 	.byte	0x03, 0x1b
        /*007e*/ 	.short	0x00ff


	//----- nvinfo : EIATTR_NUM_BARRIERS
	.align		4
        /*0080*/ 	.byte	0x02, 0x4c
        /*0082*/ 	.byte	0x01
	.zero		1


	//----- nvinfo : EIATTR_MERCURY_ISA_VERSION
	.align		4
        /*0084*/ 	.byte	0x03, 0x5f
        /*0086*/ 	.short	0x0101


	//----- nvinfo : EIATTR_COOP_GROUP_MASK_REGIDS
	.align		4
        /*0088*/ 	.byte	0x04, 0x29
        /*008a*/ 	.short	(.L_61 - .L_60)


	//   ....[0]....
.L_60:
        /*008c*/ 	.word	0xffffffff


	//   ....[1]....
        /*0090*/ 	.word	0xffffffff


	//   ....[2]....
        /*0094*/ 	.word	0xffffffff


	//   ....[3]....
        /*0098*/ 	.word	0xffffffff


	//   ....[4]....
        /*009c*/ 	.word	0xffffffff


	//----- nvinfo : EIATTR_COOP_GROUP_INSTR_OFFSETS
	.align		4
.L_61:
        /*00a0*/ 	.byte	0x04, 0x28
        /*00a2*/ 	.short	(.L_63 - .L_62)


	//   ....[0]....
.L_62:
        /*00a4*/ 	.word	0x000001f0


	//   ....[1]....
        /*00a8*/ 	.word	0x00000230


	//   ....[2]....
        /*00ac*/ 	.word	0x00000250


	//   ....[3]....
        /*00b0*/ 	.word	0x00000270


	//   ....[4]....
        /*00b4*/ 	.word	0x00000290


	//----- nvinfo : EIATTR_VRC_CTA_INIT_COUNT
	.align		4
.L_63:
        /*00b8*/ 	.byte	0x02, 0x4a
	.zero		1
	.zero		1


	//----- nvinfo : EIATTR_EXIT_INSTR_OFFSETS
	.align		4
        /*00bc*/ 	.byte	0x04, 0x1c
        /*00be*/ 	.short	(.L_65 - .L_64)


	//   ....[0]....
.L_64:
        /*00c0*/ 	.word	0x00000040


	//   ....[1]....
        /*00c4*/ 	.word	0x00000590


	//   ....[2]....
        /*00c8*/ 	.word	0x00000740


	//   ....[3]....
        /*00cc*/ 	.word	0x00000800


	//   ....[4]....
        /*00d0*/ 	.word	0x000009a0


	//   ....[5]....
        /*00d4*/ 	.word	0x00000a90


	//----- nvinfo : EIATTR_CRS_STACK_SIZE
	.align		4
.L_65:
        /*00d8*/ 	.byte	0x04, 0x1e
        /*00da*/ 	.short	(.L_67 - .L_66)
.L_66:
        /*00dc*/ 	.word	0x00000000


	//----- nvinfo : EIATTR_CBANK_PARAM_SIZE
	.align		4
.L_67:
        /*00e0*/ 	.byte	0x03, 0x19
        /*00e2*/ 	.short	0x002c


	//----- nvinfo : EIATTR_PARAM_CBANK
	.align		4
        /*00e4*/ 	.byte	0x04, 0x0a
        /*00e6*/ 	.short	(.L_69 - .L_68)
	.align		4
.L_68:
        /*00e8*/ 	.word	index@(.nv.constant0._Z14rmsnorm_kernelIfEvPKT_S2_S2_PS0_iif)
        /*00ec*/ 	.short	0x0380
        /*00ee*/ 	.short	0x002c


	//----- nvinfo : EIATTR_SW_WAR
	.align		4
.L_69:
        /*00f0*/ 	.byte	0x04, 0x36
        /*00f2*/ 	.short	(.L_71 - .L_70)
.L_70:
        /*00f4*/ 	.word	0x00000008
.L_71:


//--------------------- .nv.callgraph             --------------------------
	.section	.nv.callgraph,"",@"SHT_CUDA_CALLGRAPH"
	.align	4
	.sectionentsize	8
	.align		4
        /*0000*/ 	.word	0x00000000
	.align		4
        /*0004*/ 	.word	0xffffffff
	.align		4
        /*0008*/ 	.word	0x00000000
	.align		4
        /*000c*/ 	.word	0xfffffffe
	.align		4
        /*0010*/ 	.word	0x00000000
	.align		4
        /*0014*/ 	.word	0xfffffffd
	.align		4
        /*0018*/ 	.word	0x00000000
	.align		4
        /*001c*/ 	.word	0xfffffffc


//--------------------- .text._Z14rmsnorm_kernelI6__halfEvPKT_S3_S3_PS1_iif --------------------------
	.section	.text._Z14rmsnorm_kernelI6__halfEvPKT_S3_S3_PS1_iif,"ax",@progbits
	.align	128
        .global         _Z14rmsnorm_kernelI6__halfEvPKT_S3_S3_PS1_iif
        .type           _Z14rmsnorm_kernelI6__halfEvPKT_S3_S3_PS1_iif,@function
        .size           _Z14rmsnorm_kernelI6__halfEvPKT_S3_S3_PS1_iif,(.L_x_46 - _Z14rmsnorm_kernelI6__halfEvPKT_S3_S3_PS1_iif)
        .other          _Z14rmsnorm_kernelI6__halfEvPKT_S3_S3_PS1_iif,@"STO_CUDA_ENTRY STV_DEFAULT"
_Z14rmsnorm_kernelI6__halfEvPKT_S3_S3_PS1_iif:
.text._Z14rmsnorm_kernelI6__halfEvPKT_S3_S3_PS1_iif:
[----:B------:R-:W-:Y:S08]  /*0000*/  LDC R1, c[0x0][0x37c] ;  /* 0x0000df00ff017b82 */ /* 0x000ff00000000800 */
[----:B------:R-:W0:Y:S08]  /*0010*/  S2UR UR4, SR_CTAID.X ;  /* 0x00000000000479c3 */ /* 0x000e300000002500 */
[----:B------:R-:W0:Y:S02]  /*0020*/  LDC R0, c[0x0][0x3a0] ;  /* 0x0000e800ff007b82 */ /* 0x000e240000000800 */
[----:B0-----:R-:W-:-:S13]  /*0030*/  ISETP.LE.AND P0, PT, R0, UR4, PT ;  /* 0x0000000400007c0c */ /* 0x001fda000bf03270 */
[----:B------:R-:W-:Y:S05]  /*0040*/  @P0 EXIT ;  /* 0x000000000000094d */ /* 0x000fea0003800000 */
[----:B------:R-:W0:Y:S01]  /*0050*/  S2R R7, SR_TID.X ;  /* 0x0000000000077919 */ /* 0x000e220000002100 */
[----:B------:R-:W1:Y:S01]  /*0060*/  LDCU UR12, c[0x0][0x3a4] ;  /* 0x00007480ff0c77ac */ /* 0x000e620008000800 */
[----:B------:R-:W-:Y:S01]  /*0070*/  BSSY.RECONVERGENT B0, `(.L_x_0) ;  /* 0x0000018000007945 */ /* 0x000fe20003800200 */
[----:B------:R-:W-:Y:S01]  /*0080*/  IMAD.MOV.U32 R0, RZ, RZ, RZ ;  /* 0x000000ffff007224 */ /* 0x000fe200078e00ff */
[----:B------:R-:W2:Y:S01]  /*0090*/  LDCU.64 UR6, c[0x0][0x380] ;  /* 0x00007000ff0677ac */ /* 0x000ea20008000a00 */
[----:B------:R-:W3:Y:S01]  /*00a0*/  LDCU.64 UR8, c[0x0][0x358] ;  /* 0x00006b00ff0877ac */ /* 0x000ee20008000a00 */
[----:B-1----:R-:W-:Y:S02]  /*00b0*/  USHF.R.S32.HI UR5, URZ, 0x1f, UR12 ;  /* 0x0000001fff057899 */ /* 0x002fe4000801140c */
[----:B------:R-:W-:Y:S02]  /*00c0*/  UIMAD.WIDE.U32 UR10, UR4, UR12, URZ ;  /* 0x0000000c040a72a5 */ /* 0x000fe4000f8e00ff */
[----:B------:R-:W-:-:S02]  /*00d0*/  UIMAD UR4, UR5, UR4, URZ ;  /* 0x00000004050472a4 */ /* 0x000fc4000f8e02ff */
[----:B--2---:R-:W-:Y:S02]  /*00e0*/  ULEA UR5, UP0, UR10, UR6, 0x1 ;  /* 0x000000060a057291 */ /* 0x004fe4000f8008ff */
[----:B------:R-:W-:-:S04]  /*00f0*/  UIADD3 UR4, UPT, UPT, UR11, UR4, URZ ;  /* 0x000000040b047290 */ /* 0x000fc8000fffe0ff */
[----:B------:R-:W-:Y:S01]  /*0100*/  ULEA.HI.X UR6, UR10, UR7, UR4, 0x1, UP0 ;  /* 0x000000070a067291 */ /* 0x000fe200080f0c04 */
[----:B0-----:R-:W-:Y:S01]  /*0110*/  ISETP.GE.AND P0, PT, R7, UR12, PT ;  /* 0x0000000c07007c0c */ /* 0x001fe2000bf06270 */
[----:B------:R-:W-:-:S04]  /*0120*/  IMAD.U32 R4, RZ, RZ, UR5 ;  /* 0x00000005ff047e24 */ /* 0x000fc8000f8e00ff */
[----:B------:R-:W-:-:S08]  /*0130*/  IMAD.U32 R5, RZ, RZ, UR6 ;  /* 0x00000006ff057e24 */ /* 0x000fd0000f8e00ff */
[----:B---3--:R-:W-:Y:S05]  /*0140*/  @P0 BRA `(.L_x_1) ;  /* 0x0000000000280947 */ /* 0x008fea0003800000 */
[----:B------:R-:W0:Y:S01]  /*0150*/  LDC R6, c[0x0][0x360] ;  /* 0x0000d800ff067b82 */ /* 0x000e220000000800 */
[----:B------:R-:W-:Y:S02]  /*0160*/  IMAD.MOV.U32 R0, RZ, RZ, RZ ;  /* 0x000000ffff007224 */ /* 0x000fe400078e00ff */
[----:B------:R-:W-:-:S07]  /*0170*/  IMAD.MOV.U32 R9, RZ, RZ, R7 ;  /* 0x000000ffff097224 */ /* 0x000fce00078e0007 */
.L_x_2:
[----:B------:R-:W-:-:S06]  /*0180*/  IMAD.WIDE R2, R9, 0x2, R4 ;  /* 0x0000000209027825 */ /* 0x000fcc00078e0204 */
[----:B------:R-:W2:Y:S01]  /*0190*/  LDG.E.U16.CONSTANT R2, desc[UR8][R2.64] ;  /* 0x0000000802027981 */ /* 0x000ea2000c1e9500 */
[----:B0-----:R-:W-:-:S05]  /*01a0*/  IMAD.IADD R9, R6, 0x1, R9 ;  /* 0x0000000106097824 */ /* 0x001fca00078e0209 */
[----:B------:R-:W-:Y:S01]  /*01b0*/  ISETP.GE.AND P0, PT, R9, UR12, PT ;  /* 0x0000000c09007c0c */ /* 0x000fe2000bf06270 */
[----:B--2---:R-:W-:-:S05]  /*01c0*/  HADD2.F32 R11, -RZ, R2.H0_H0 ;  /* 0x20000002ff0b7230 */ /* 0x004fca0000004100 */
[----:B------:R-:W-:-:S07]  /*01d0*/  FFMA R0, R11, R11, R0 ;  /* 0x0000000b0b007223 */ /* 0x000fce0000000000 */
[----:B------:R-:W-:Y:S05]  /*01e0*/  @!P0 BRA `(.L_x_2) ;  /* 0xfffffffc00e48947 */ /* 0x000fea000383ffff */
.L_x_1:
[----:B------:R-:W-:Y:S05]  /*01f0*/  BSYNC.RECONVERGENT B0 ;  /* 0x0000000000007941 */ /* 0x000fea0003800200 */
.L_x_0:
[----:B------:R-:W0:Y:S01]  /*0200*/  SHFL.DOWN PT, R3, R0, 0x10, 0x1f ;  /* 0x0a001f0000037f89 */ /* 0x000e2200000e0000 */
[----:B------:R-:W-:Y:S01]  /*0210*/  LOP3.LUT P0, RZ, R7, 0x1f, RZ, 0xc0, !PT ;  /* 0x0000001f07ff7812 */ /* 0x000fe2000780c0ff */
[----:B------:R-:W-:Y:S01]  /*0220*/  BSSY.RECONVERGENT B0, `(.L_x_3) ;  /* 0x0000012000007945 */ /* 0x000fe20003800200 */
[----:B0-----:R-:W-:-:S05]  /*0230*/  FADD R3, R3, R0 ;  /* 0x0000000003037221 */ /* 0x001fca0000000000 */
[----:B------:R-:W0:Y:S02]  /*0240*/  SHFL.DOWN PT, R2, R3, 0x8, 0x1f ;  /* 0x09001f0003027f89 */ /* 0x000e2400000e0000 */
[----:B0-----:R-:W-:-:S05]  /*0250*/  FADD R2, R3, R2 ;  /* 0x0000000203027221 */ /* 0x001fca0000000000 */
[----:B------:R-:W0:Y:S02]  /*0260*/  SHFL.DOWN PT, R9, R2, 0x4, 0x1f ;  /* 0x08801f0002097f89 */ /* 0x000e2400000e0000 */
[----:B0-----:R-:W-:-:S05]  /*0270*/  FADD R9, R2, R9 ;  /* 0x0000000902097221 */ /* 0x001fca0000000000 */
[----:B------:R-:W0:Y:S02]  /*0280*/  SHFL.DOWN PT, R6, R9, 0x2, 0x1f ;  /* 0x08401f0009067f89 */ /* 0x000e2400000e0000 */
[----:B0-----:R-:W-:-:S05]  /*0290*/  FADD R6, R9, R6 ;  /* 0x0000000609067221 */ /* 0x001fca0000000000 */
[----:B------:R-:W0:Y:S02]  /*02a0*/  SHFL.DOWN PT, R11, R6, 0x1, 0x1f ;  /* 0x08201f00060b7f89 */ /* 0x000e2400000e0000 */
[----:B0-----:R-:W-:Y:S01]  /*02b0*/  FADD R11, R6, R11 ;  /* 0x0000000b060b7221 */ /* 0x001fe20000000000 */
[----:B------:R-:W-:Y:S06]  /*02c0*/  @P0 BRA `(.L_x_4) ;  /* 0x00000000001c0947 */ /* 0x000fec0003800000 */
[----:B------:R-:W0:Y:S01]  /*02d0*/  S2R R3, SR_CgaCtaId ;  /* 0x0000000000037919 */ /* 0x000e220000008800 */
[----:B------:R-:W-:-:S04]  /*02e0*/  MOV R0, 0x400 ;  /* 0x0000040000007802 */ /* 0x000fc80000000f00 */
[----:B0-----:R-:W-:-:S07]  /*02f0*/  LEA R0, R3, R0, 0x18 ;  /* 0x0000000003007211 */ /* 0x001fce00078ec0ff */
.L_x_5:
[----:B------:R-:W0:Y:S02]  /*0300*/  LDS R2, [R0] ;  /* 0x0000000000027984 */ /* 0x000e240000000800 */
[----:B0-----:R-:W-:-:S05]  /*0310*/  FADD R3, R11, R2 ;  /* 0x000000020b037221 */ /* 0x001fca0000000000 */
[----:B------:R-:W0:Y:S02]  /*0320*/  ATOMS.CAST.SPIN P0, [R0], R2, R3 ;  /* 0x000000020000758d */ /* 0x000e240001800003 */
[----:B0-----:R-:W-:Y:S05]  /*0330*/  @!P0 BRA `(.L_x_5) ;  /* 0xfffffffc00f08947 */ /* 0x001fea000383ffff */
.L_x_4:
[----:B------:R-:W-:Y:S05]  /*0340*/  BSYNC.RECONVERGENT B0 ;  /* 0x0000000000007941 */ /* 0x000fea0003800200 */
.L_x_3:
[----:B------:R-:W-:Y:S01]  /*0350*/  BAR.SYNC.DEFER_BLOCKING 0x0 ;  /* 0x0000000000007b1d */ /* 0x000fe20000010000 */
[----:B------:R-:W-:-:S05]  /*0360*/  ISETP.NE.AND P0, PT, R7, RZ, PT ;  /* 0x000000ff0700720c */ /* 0x000fca0003f05270 */
[----:B------:R-:W-:Y:S08]  /*0370*/  BSSY.RECONVERGENT B0, `(.L_x_6) ;  /* 0x000001c000007945 */ /* 0x000ff00003800200 */
[----:B------:R-:W-:Y:S05]  /*0380*/  @P0 BRA `(.L_x_7) ;  /* 0x0000000000680947 */ /* 0x000fea0003800000 */
[----:B------:R-:W0:Y:S01]  /*0390*/  S2UR UR6, SR_CgaCtaId ;  /* 0x00000000000679c3 */ /* 0x000e220000008800 */
[----:B------:R-:W-:Y:S01]  /*03a0*/  UMOV UR5, 0x400 ;  /* 0x0000040000057882 */ /* 0x000fe20000000000 */
[----:B------:R-:W-:-:S04]  /*03b0*/  I2FP.F32.S32 R3, UR12 ;  /* 0x0000000c00037c45 */ /* 0x000fc80008201400 */
[----:B------:R-:W1:Y:S02]  /*03c0*/  MUFU.RCP R2, R3 ;  /* 0x0000000300027308 */ /* 0x000e640000001000 */
[----:B-1----:R-:W-:Y:S01]  /*03d0*/  FFMA R9, -R3, R2, 1 ;  /* 0x3f80000003097423 */ /* 0x002fe20000000102 */
[----:B0-----:R-:W-:-:S03]  /*03e0*/  ULEA UR5, UR6, UR5, 0x18 ;  /* 0x0000000506057291 */ /* 0x001fc6000f8ec0ff */
[----:B------:R-:W-:-:S06]  /*03f0*/  FFMA R9, R2, R9, R2 ;  /* 0x0000000902097223 */ /* 0x000fcc0000000002 */
[----:B------:R-:W0:Y:S02]  /*0400*/  LDS R0, [UR5] ;  /* 0x00000005ff007984 */ /* 0x000e240008000800 */
[----:B0-----:R-:W0:Y:S01]  /*0410*/  FCHK P0, R0, R3 ;  /* 0x0000000300007302 */ /* 0x001e220000000000 */
[----:B------:R-:W-:-:S04]  /*0420*/  FFMA R2, R0, R9, RZ ;  /* 0x0000000900027223 */ /* 0x000fc800000000ff */
[----:B------:R-:W-:-:S04]  /*0430*/  FFMA R6, -R3, R2, R0 ;  /* 0x0000000203067223 */ /* 0x000fc80000000100 */
[----:B------:R-:W-:Y:S01]  /*0440*/  FFMA R2, R9, R6, R2 ;  /* 0x0000000609027223 */ /* 0x000fe20000000002 */
[----:B0-----:R-:W-:Y:S06]  /*0450*/  @!P0 BRA `(.L_x_8) ;  /* 0x00000000000c8947 */ /* 0x001fec0003800000 */
[----:B------:R-:W-:-:S07]  /*0460*/  MOV R2, 0x480 ;  /* 0x0000048000027802 */ /* 0x000fce0000000f00 */
[----:B------:R-:W-:Y:S05]  /*0470*/  CALL.REL.NOINC `($__internal_0_$__cuda_sm3x_div_rn_noftz_f32_slowpath) ;  /* 0x0000000400bc7944 */ /* 0x000fea0003c00000 */
[----:B------:R-:W-:-:S07]  /*0480*/  IMAD.MOV.U32 R2, RZ, RZ, R0 ;  /* 0x000000ffff027224 */ /* 0x000fce00078e0000 */
.L_x_8:
[----:B------:R-:W0:Y:S01]  /*0490*/  LDCU UR5, c[0x0][0x3a8] ;  /* 0x00007500ff0577ac */ /* 0x000e220008000800 */
[----:B------:R-:W1:Y:S01]  /*04a0*/  S2UR UR6, SR_CgaCtaId ;  /* 0x00000000000679c3 */ /* 0x000e620000008800 */
[----:B0-----:R-:W-:Y:S01]  /*04b0*/  FADD R2, R2, UR5 ;  /* 0x0000000502027e21 */ /* 0x001fe20008000000 */
[----:B------:R-:W-:-:S04]  /*04c0*/  UMOV UR5, 0x400 ;  /* 0x0000040000057882 */ /* 0x000fc80000000000 */
[----:B------:R-:W-:Y:S01]  /*04d0*/  FSETP.GEU.AND P0, PT, |R2|, 1.175494350822287508e-38, PT ;  /* 0x008000000200780b */ /* 0x000fe20003f0e200 */
[----:B-1----:R-:W-:-:S12]  /*04e0*/  ULEA UR5, UR6, UR5, 0x18 ;  /* 0x0000000506057291 */ /* 0x002fd8000f8ec0ff */
[----:B------:R-:W-:-:S04]  /*04f0*/  @!P0 FMUL R2, R2, 16777216 ;  /* 0x4b80000002028820 */ /* 0x000fc80000400000 */
[----:B------:R-:W0:Y:S02]  /*0500*/  MUFU.RSQ R0, R2 ;  /* 0x0000000200007308 */ /* 0x000e240000001400 */
[----:B0-----:R-:W-:-:S05]  /*0510*/  @!P0 FMUL R0, R0, 4096 ;  /* 0x4580000000008820 */ /* 0x001fca0000400000 */
[----:B------:R0:W-:Y:S02]  /*0520*/  STS [UR5], R0 ;  /* 0x00000000ff007988 */ /* 0x0001e40008000805 */
.L_x_7:
[----:B------:R-:W-:Y:S05]  /*0530*/  BSYNC.RECONVERGENT B0 ;  /* 0x0000000000007941 */ /* 0x000fea0003800200 */
.L_x_6:
[----:B------:R-:W1:Y:S01]  /*0540*/  LDCU UR14, c[0x0][0x3a4] ;  /* 0x00007480ff0e77ac */ /* 0x000e620008000800 */
[----:B------:R-:W2:Y:S01]  /*0550*/  S2UR UR6, SR_CgaCtaId ;  /* 0x00000000000679c3 */ /* 0x000ea20000008800 */
[----:B------:R-:W-:-:S07]  /*0560*/  UMOV UR5, 0x400 ;  /* 0x0000040000057882 */ /* 0x000fce0000000000 */
[----:B------:R-:W-:Y:S01]  /*0570*/  BAR.SYNC.DEFER_BLOCKING 0x0 ;  /* 0x0000000000007b1d */ /* 0x000fe20000010000 */
[----:B-1----:R-:W-:Y:S01]  /*0580*/  ISETP.GE.AND P0, PT, R7, UR14, PT ;  /* 0x0000000e07007c0c */ /* 0x002fe2000bf06270 */
[----:B--2---:R-:W-:-:S12]  /*0590*/  ULEA UR5, UR6, UR5, 0x18 ;  /* 0x0000000506057291 */ /* 0x004fd8000f8ec0ff */
[----:B------:R-:W-:Y:S05]  /*05a0*/  @P0 EXIT ;  /* 0x000000000000094d */ /* 0x000fea0003800000 */
[----:B------:R-:W1:Y:S01]  /*05b0*/  LDCU.64 UR6, c[0x0][0x388] ;  /* 0x00007100ff0677ac */ /* 0x000e620008000a00 */
[----:B0-----:R-:W0:Y:S01]  /*05c0*/  LDS R0, [UR5] ;  /* 0x00000005ff007984 */ /* 0x001e220008000800 */
[----:B------:R-:W2:Y:S01]  /*05d0*/  LDCU UR5, c[0x0][0x360] ;  /* 0x00006c00ff0577ac */ /* 0x000ea20008000800 */
[----:B-1----:R-:W-:-:S04]  /*05e0*/  UISETP.NE.U32.AND UP0, UPT, UR6, URZ, UPT ;  /* 0x000000ff0600728c */ /* 0x002fc8000bf05070 */
[----:B------:R-:W-:-:S09]  /*05f0*/  UISETP.NE.AND.EX UP0, UPT, UR7, URZ, UPT, UP0 ;  /* 0x000000ff0700728c */ /* 0x000fd2000bf05300 */
[----:B--2---:R-:W-:Y:S05]  /*0600*/  BRA.U UP0, `(.L_x_9) ;  /* 0x0000000100987547 */ /* 0x004fea000b800000 */
[----:B------:R-:W1:Y:S01]  /*0610*/  LDCU.64 UR6, c[0x0][0x390] ;  /* 0x00007200ff0677ac */ /* 0x000e620008000a00 */
[----:B------:R-:W2:Y:S01]  /*0620*/  LDC.64 R2, c[0x0][0x390] ;  /* 0x0000e400ff027b82 */ /* 0x000ea20000000a00 */
[----:B------:R-:W3:Y:S01]  /*0630*/  LDCU.64 UR12, c[0x0][0x398] ;  /* 0x00007300ff0c77ac */ /* 0x000ee20008000a00 */
[----:B------:R-:W4:Y:S01]  /*0640*/  LDCU.64 UR16, c[0x0][0x398] ;  /* 0x00007300ff1077ac */ /* 0x000f220008000a00 */
[----:B-1----:R-:W-:-:S04]  /*0650*/  UISETP.NE.U32.AND UP0, UPT, UR6, URZ, UPT ;  /* 0x000000ff0600728c */ /* 0x002fc8000bf05070 */
[----:B------:R-:W-:-:S09]  /*0660*/  UISETP.NE.AND.EX UP0, UPT, UR7, URZ, UPT, UP0 ;  /* 0x000000ff0700728c */ /* 0x000fd2000bf05300 */
[----:B---34-:R-:W-:Y:S05]  /*0670*/  BRA.U !UP0, `(.L_x_10) ;  /* 0x0000000108447547 */ /* 0x018fea000b800000 */
.L_x_11:
[----:B------:R-:W-:-:S04]  /*0680*/  IMAD.WIDE R8, R7, 0x2, R4 ;  /* 0x0000000207087825 */ /* 0x000fc800078e0204 */
[C---:B--2---:R-:W-:Y:S02]  /*0690*/  IMAD.WIDE R10, R7.reuse, 0x2, R2 ;  /* 0x00000002070a7825 */ /* 0x044fe400078e0202 */
[----:B------:R-:W2:Y:S04]  /*06a0*/  LDG.E.U16.CONSTANT R8, desc[UR8][R8.64] ;  /* 0x0000000808087981 */ /* 0x000ea8000c1e9500 */
[----:B------:R-:W3:Y:S01]  /*06b0*/  LDG.E.U16.CONSTANT R10, desc[UR8][R10.64] ;  /* 0x000000080a0a7981 */ /* 0x000ee2000c1e9500 */
[----:B------:R-:W-:Y:S01]  /*06c0*/  IADD3 R14, P0, PT, R7, UR10, RZ ;  /* 0x0000000a070e7c10 */ /* 0x000fe2000ff1e0ff */
[----:B-12---:R-:W-:Y:S02]  /*06d0*/  HADD2.F32 R13, -RZ, R8.H0_H0 ;  /* 0x20000008ff0d7230 */ /* 0x006fe40000004100 */
[----:B---3--:R-:W-:-:S05]  /*06e0*/  HADD2.F32 R15, -RZ, R10.H0_H0 ;  /* 0x2000000aff0f7230 */ /* 0x008fca0000004100 */
[----:B0-----:R-:W-:Y:S01]  /*06f0*/  FFMA R13, R0, R13, R15 ;  /* 0x0000000d000d7223 */ /* 0x001fe2000000000f */
[C---:B------:R-:W-:Y:S01]  /*0700*/  LEA.HI.X.SX32 R15, R7.reuse, UR4, 0x1, P0 ;  /* 0x00000004070f7c11 */ /* 0x040fe200080f0eff */
[----:B------:R-:W-:Y:S01]  /*0710*/  VIADD R7, R7, UR5 ;  /* 0x0000000507077c36 */ /* 0x000fe20008000000 */
[C---:B------:R-:W-:Y:S02]  /*0720*/  LEA R12, P0, R14.reuse, UR12, 0x1 ;  /* 0x0000000c0e0c7c11 */ /* 0x040fe4000f8008ff */
[----:B------:R-:W-:Y:S02]  /*0730*/  F2FP.F16.F32.PACK_AB R6, RZ, R13 ;  /* 0x0000000dff06723e */ /* 0x000fe400000000ff */
[----:B------:R-:W-:Y:S02]  /*0740*/  LEA.HI.X R13, R14, UR13, R15, 0x1, P0 ;  /* 0x0000000d0e0d7c11 */ /* 0x000fe400080f0c0f */
[----:B------:R-:W-:-:S03]  /*0750*/  ISETP.GE.AND P0, PT, R7, UR14, PT ;  /* 0x0000000e07007c0c */ /* 0x000fc6000bf06270 */
[----:B------:R1:W-:Y:S10]  /*0760*/  STG.E.U16 desc[UR8][R12.64], R6 ;  /* 0x000000060c007986 */ /* 0x0003f4000c101508 */
[----:B------:R-:W-:Y:S05]  /*0770*/  @!P0 BRA `(.L_x_11) ;  /* 0xfffffffc00c08947 */ /* 0x000fea000383ffff */
[----:B------:R-:W-:Y:S05]  /*0780*/  EXIT ;  /* 0x000000000000794d */ /* 0x000fea0003800000 */
.L_x_10:
[----:B--2---:R-:W-:-:S06]  /*0790*/  IMAD.WIDE R2, R7, 0x2, R4 ;  /* 0x0000000207027825 */ /* 0x004fcc00078e0204 */
[----:B------:R-:W2:Y:S01]  /*07a0*/  LDG.E.U16.CONSTANT R2, desc[UR8][R2.64] ;  /* 0x0000000802027981 */ /* 0x000ea2000c1e9500 */
[----:B------:R-:W-:Y:S01]  /*07b0*/  IADD3 R10, P0, PT, R7, UR10, RZ ;  /* 0x0000000a070a7c10 */ /* 0x000fe2000ff1e0ff */
[----:B-12---:R-:W-:-:S05]  /*07c0*/  HADD2.F32 R9, -RZ, R2.H0_H0 ;  /* 0x20000002ff097230 */ /* 0x006fca0000004100 */
[----:B0-----:R-:W-:Y:S01]  /*07d0*/  FFMA R6, R0, R9, RZ ;  /* 0x0000000900067223 */ /* 0x001fe200000000ff */
        /* <DEDUP_REMOVED lines=9> */
.L_x_9:
[----:B------:R-:W1:Y:S01]  /*0870*/  LDCU.64 UR6, c[0x0][0x390] ;  /* 0x00007200ff0677ac */ /* 0x000e620008000a00 */
[----:B------:R-:W2:Y:S01]  /*0880*/  LDC.64 R8, c[0x0][0x390] ;  /* 0x0000e400ff087b82 */ /* 0x000ea20000000a00 */
[----:B------:R-:W3:Y:S01]  /*0890*/  LDCU.64 UR12, c[0x0][0x398] ;  /* 0x00007300ff0c77ac */ /* 0x000ee20008000a00 */
[----:B------:R-:W4:Y:S06]  /*08a0*/  LDCU.64 UR16, c[0x0][0x398] ;  /* 0x00007300ff1077ac */ /* 0x000f2c0008000a00 */
[----:B------:R-:W0:Y:S08]  /*08b0*/  LDC.64 R2, c[0x0][0x388] ;  /* 0x0000e200ff027b82 */ /* 0x000e300000000a00 */
[----:B------:R-:W0:Y:S01]  /*08c0*/  LDC.64 R10, c[0x0][0x388] ;  /* 0x0000e200ff0a7b82 */ /* 0x000e220000000a00 */
[----:B-1----:R-:W-:-:S04]  /*08d0*/  UISETP.NE.U32.AND UP0, UPT, UR6, URZ, UPT ;  /* 0x000000ff0600728c */ /* 0x002fc8000bf05070 */
[----:B------:R-:W-:-:S09]  /*08e0*/  UISETP.NE.AND.EX UP0, UPT, UR7, URZ, UPT, UP0 ;  /* 0x000000ff0700728c */ /* 0x000fd2000bf05300 */
[----:B---34-:R-:W-:Y:S05]  /*08f0*/  BRA.U !UP0, `(.L_x_12) ;  /* 0x0000000108547547 */ /* 0x018fea000b800000 */
.L_x_13:
[----:B------:R-:W-:-:S04]  /*0900*/  IMAD.WIDE R12, R7, 0x2, R4 ;  /* 0x00000002070c7825 */ /* 0x000fc800078e0204 */
[C---:B0-----:R-:W-:Y:S02]  /*0910*/  IMAD.WIDE R10, R7.reuse, 0x2, R2 ;  /* 0x00000002070a7825 */ /* 0x041fe400078e0202 */
[----:B------:R-:W3:Y:S02]  /*0920*/  LDG.E.U16.CONSTANT R12, desc[UR8][R12.64] ;  /* 0x000000080c0c7981 */ /* 0x000ee4000c1e9500 */
[C---:B--2---:R-:W-:Y:S02]  /*0930*/  IMAD.WIDE R14, R7.reuse, 0x2, R8 ;  /* 0x00000002070e7825 */ /* 0x044fe400078e0208 */
[----:B------:R-:W2:Y:S04]  /*0940*/  LDG.E.U16.CONSTANT R10, desc[UR8][R10.64] ;  /* 0x000000080a0a7981 */ /* 0x000ea8000c1e9500 */
[----:B------:R-:W4:Y:S01]  /*0950*/  LDG.E.U16.CONSTANT R14, desc[UR8][R14.64] ;  /* 0x000000080e0e7981 */ /* 0x000f22000c1e9500 */
[----:B------:R-:W-:Y:S01]  /*0960*/  IADD3 R18, P0, PT, R7, UR10, RZ ;  /* 0x0000000a07127c10 */ /* 0x000fe2000ff1e0ff */
[----:B---3--:R-:W-:-:S02]  /*0970*/  HADD2.F32 R17, -RZ, R12.H0_H0 ;  /* 0x2000000cff117230 */ /* 0x008fc40000004100 */
[----:B--2---:R-:W-:-:S03]  /*0980*/  HADD2.F32 R6, -RZ, R10.H0_H0 ;  /* 0x2000000aff067230 */ /* 0x004fc60000004100 */
[----:B------:R-:W-:Y:S01]  /*0990*/  FMUL R17, R0, R17 ;  /* 0x0000001100117220 */ /* 0x000fe20000400000 */
[----:B----4-:R-:W-:-:S05]  /*09a0*/  HADD2.F32 R19, -RZ, R14.H0_H0 ;  /* 0x2000000eff137230 */ /* 0x010fca0000004100 */
[----:B------:R-:W-:Y:S01]  /*09b0*/  FFMA R6, R6, R17, R19 ;  /* 0x0000001106067223 */ /* 0x000fe20000000013 */
[C---:B------:R-:W-:Y:S02]  /*09c0*/  LEA.HI.X.SX32 R17, R7.reuse, UR4, 0x1, P0 ;  /* 0x0000000407117c11 */ /* 0x040fe400080f0eff */
[C---:B------:R-:W-:Y:S02]  /*09d0*/  LEA R16, P0, R18.reuse, UR12, 0x1 ;  /* 0x0000000c12107c11 */ /* 0x040fe4000f8008ff */
[----:B------:R-:W-:Y:S02]  /*09e0*/  F2FP.F16.F32.PACK_AB R6, RZ, R6 ;  /* 0x00000006ff06723e */ /* 0x000fe400000000ff */
[----:B------:R-:W-:Y:S01]  /*09f0*/  LEA.HI.X R17, R18, UR13, R17, 0x1, P0 ;  /* 0x0000000d12117c11 */ /* 0x000fe200080f0c11 */
[----:B------:R-:W-:-:S04]  /*0a00*/  VIADD R7, R7, UR5 ;  /* 0x0000000507077c36 */ /* 0x000fc80008000000 */
[----:B------:R1:W-:Y:S01]  /*0a10*/  STG.E.U16 desc[UR8][R16.64], R6 ;  /* 0x0000000610007986 */ /* 0x0003e2000c101508 */
[----:B------:R-:W-:-:S13]  /*0a20*/  ISETP.GE.AND P0, PT, R7, UR14, PT ;  /* 0x0000000e07007c0c */ /* 0x000fda000bf06270 */
[----:B-1----:R-:W-:Y:S05]  /*0a30*/  @!P0 BRA `(.L_x_13) ;  /* 0xfffffffc00b08947 */ /* 0x002fea000383ffff */
[----:B------:R-:W-:Y:S05]  /*0a40*/  EXIT ;  /* 0x000000000000794d */ /* 0x000fea0003800000 */
.L_x_12:
[----:B--2---:R-:W-:-:S04]  /*0a50*/  IMAD.WIDE R8, R7, 0x2, R4 ;  /* 0x0000000207087825 */ /* 0x004fc800078e0204 */
[C---:B0-----:R-:W-:Y:S02]  /*0a60*/  IMAD.WIDE R12, R7.reuse, 0x2, R10 ;  /* 0x00000002070c7825 */ /* 0x041fe400078e020a */
[----:B------:R-:W2:Y:S04]  /*0a70*/  LDG.E.U16.CONSTANT R8, desc[UR8][R8.64] ;  /* 0x0000000808087981 */ /* 0x000ea8000c1e9500 */
[----:B-1----:R-:W3:Y:S01]  /*0a80*/  LDG.E.U16.CONSTANT R2, desc[UR8][R12.64] ;  /* 0x000000080c027981 */ /* 0x002ee2000c1e9500 */
[----:B------:R-:W-:-:S04]  /*0a90*/  IADD3 R14, P0, PT, R7, UR10, RZ ;  /* 0x0000000a070e7c10 */ /* 0x000fc8000ff1e0ff */
[C---:B------:R-:W-:Y:S01]  /*0aa0*/  LEA.HI.X.SX32 R15, R7.reuse, UR4, 0x1, P0 ;  /* 0x00000004070f7c11 */ /* 0x040fe200080f0eff */
[----:B------:R-:W-:Y:S02]  /*0ab0*/  VIADD R7, R7, UR5 ;  /* 0x0000000507077c36 */ /* 0x000fe40008000000 */
[----:B--2---:R-:W-:Y:S02]  /*0ac0*/  HADD2.F32 R3, -RZ, R8.H0_H0 ;  /* 0x20000008ff037230 */ /* 0x004fe40000004100 */
[----:B---3--:R-:W-:-:S03]  /*0ad0*/  HADD2.F32 R2, -RZ, R2.H0_H0 ;  /* 0x20000002ff027230 */ /* 0x008fc60000004100 */
[----:B------:R-:W-:-:S04]  /*0ae0*/  FMUL R3, R0, R3 ;  /* 0x0000000300037220 */ /* 0x000fc80000400000 */
[----:B------:R-:W-:Y:S01]  /*0af0*/  FFMA R3, R2, R3, RZ ;  /* 0x0000000302037223 */ /* 0x000fe200000000ff */
[----:B------:R-:W-:-:S04]  /*0b00*/  LEA R2, P0, R14, UR16, 0x1 ;  /* 0x000000100e027c11 */ /* 0x000fc8000f8008ff */
[----:B------:R-:W-:Y:S02]  /*0b10*/  F2FP.F16.F32.PACK_AB R6, RZ, R3 ;  /* 0x00000003ff06723e */ /* 0x000fe400000000ff */
[----:B------:R-:W-:Y:S02]  /*0b20*/  LEA.HI.X R3, R14, UR17, R15, 0x1, P0 ;  /* 0x000000110e037c11 */ /* 0x000fe400080f0c0f */
[----:B------:R-:W-:-:S03]  /*0b30*/  ISETP.GE.AND P0, PT, R7, UR14, PT ;  /* 0x0000000e07007c0c */ /* 0x000fc6000bf06270 */
[----:B------:R1:W-:Y:S10]  /*0b40*/  STG.E.U16 desc[UR8][R2.64], R6 ;  /* 0x0000000602007986 */ /* 0x0003f4000c101508 */
[----:B------:R-:W-:Y:S05]  /*0b50*/  @!P0 BRA `(.L_x_12) ;  /* 0xfffffffc00bc8947 */ /* 0x000fea000383ffff */
[----:B------:R-:W-:Y:S05]  /*0b60*/  EXIT ;  /* 0x000000000000794d */ /* 0x000fea0003800000 */
        .weak           $__internal_0_$__cuda_sm3x_div_rn_noftz_f32_slowpath
        .type           $__internal_0_$__cuda_sm3x_div_rn_noftz_f32_slowpath,@function
        .size           $__internal_0_$__cuda_sm3x_div_rn_noftz_f32_slowpath,(.L_x_46 - $__internal_0_$__cuda_sm3x_div_rn_noftz_f32_slowpath)
$__internal_0_$__cuda_sm3x_div_rn_noftz_f32_slowpath:
[--C-:B------:R-:W-:Y:S01]  /*0b70*/  SHF.R.U32.HI R8, RZ, 0x17, R3.reuse ;  /* 0x00000017ff087819 */ /* 0x100fe20000011603 */
[--C-:B------:R-:W-:Y:S01]  /*0b80*/  IMAD.MOV.U32 R10, RZ, RZ, R0.reuse ;  /* 0x000000ffff0a7224 */ /* 0x100fe200078e0000 */
[----:B------:R-:W-:Y:S01]  /*0b90*/  SHF.R.U32.HI R6, RZ, 0x17, R0 ;  /* 0x00000017ff067819 */ /* 0x000fe20000011600 */
[----:B------:R-:W-:Y:S01]  /*0ba0*/  IMAD.MOV.U32 R11, RZ, RZ, R3 ;  /* 0x000000ffff0b7224 */ /* 0x000fe200078e0003 */
[----:B------:R-:W-:Y:S02]  /*0bb0*/  LOP3.LUT R9, R8, 0xff, RZ, 0xc0, !PT ;  /* 0x000000ff08097812 */ /* 0x000fe400078ec0ff */
[----:B------:R-:W-:-:S03]  /*0bc0*/  LOP3.LUT R8, R6, 0xff, RZ, 0xc0, !PT ;  /* 0x000000ff06087812 */ /* 0x000fc600078ec0ff */
[----:B------:R-:W-:Y:S02]  /*0bd0*/  VIADD R13, R9, 0xffffffff ;  /* 0xffffffff090d7836 */ /* 0x000fe40000000000 */
[----:B------:R-:W-:-:S03]  /*0be0*/  VIADD R12, R8, 0xffffffff ;  /* 0xffffffff080c7836 */ /* 0x000fc60000000000 */
[----:B------:R-:W-:-:S04]  /*0bf0*/  ISETP.GT.U32.AND P0, PT, R13, 0xfd, PT ;  /* 0x000000fd0d00780c */ /* 0x000fc80003f04070 */
[----:B------:R-:W-:-:S13]  /*0c00*/  ISETP.GT.U32.OR P0, PT, R12, 0xfd, P0 ;  /* 0x000000fd0c00780c */ /* 0x000fda0000704470 */
[----:B------:R-:W-:Y:S01]  /*0c10*/  @!P0 IMAD.MOV.U32 R6, RZ, RZ, RZ ;  /* 0x000000ffff068224 */ /* 0x000fe200078e00ff */
[----:B------:R-:W-:Y:S06]  /*0c20*/  @!P0 BRA `(.L_x_14) ;  /* 0x00000000005c8947 */ /* 0x000fec0003800000 */
[----:B------:R-:W-:Y:S02]  /*0c30*/  FSETP.GTU.FTZ.AND P0, PT, |R0|, +INF , PT ;  /* 0x7f8000000000780b */ /* 0x000fe40003f1c200 */
[----:B------:R-:W-:-:S04]  /*0c40*/  FSETP.GTU.FTZ.AND P1, PT, |R3|, +INF , PT ;  /* 0x7f8000000300780b */ /* 0x000fc80003f3c200 */
[----:B------:R-:W-:-:S13]  /*0c50*/  PLOP3.LUT P0, PT, P0, P1, PT, 0xf8, 0x8f ;  /* 0x00000000008f781c */ /* 0x000fda0000703f70 */
[----:B------:R-:W-:Y:S05]  /*0c60*/  @P0 BRA `(.L_x_15) ;  /* 0x0000000400440947 */ /* 0x000fea0003800000 */
[----:B------:R-:W-:-:S13]  /*0c70*/  LOP3.LUT P0, RZ, R11, 0x7fffffff, R10, 0xc8, !PT ;  /* 0x7fffffff0bff7812 */ /* 0x000fda000780c80a */
[----:B------:R-:W-:Y:S05]  /*0c80*/  @!P0 BRA `(.L_x_16) ;  /* 0x0000000400348947 */ /* 0x000fea0003800000 */
[C---:B------:R-:W-:Y:S02]  /*0c90*/  FSETP.NEU.FTZ.AND P2, PT, |R0|.reuse, +INF , PT ;  /* 0x7f8000000000780b */ /* 0x040fe40003f5d200 */
[----:B------:R-:W-:Y:S02]  /*0ca0*/  FSETP.NEU.FTZ.AND P1, PT, |R3|, +INF , PT ;  /* 0x7f8000000300780b */ /* 0x000fe40003f3d200 */
[----:B------:R-:W-:-:S11]  /*0cb0*/  FSETP.NEU.FTZ.AND P0, PT, |R0|, +INF , PT ;  /* 0x7f8000000000780b */ /* 0x000fd60003f1d200 */
[----:B------:R-:W-:Y:S05]  /*0cc0*/  @!P1 BRA !P2, `(.L_x_16) ;  /* 0x0000000400249947 */ /* 0x000fea0005000000 */
[----:B------:R-:W-:-:S04]  /*0cd0*/  LOP3.LUT P2, RZ, R10, 0x7fffffff, RZ, 0xc0, !PT ;  /* 0x7fffffff0aff7812 */ /* 0x000fc8000784c0ff */
[----:B------:R-:W-:-:S13]  /*0ce0*/  PLOP3.LUT P1, PT, P1, P2, PT, 0x2f, 0xf2 ;  /* 0x0000000000f2781c */ /* 0x000fda0000f24577 */
[----:B------:R-:W-:Y:S05]  /*0cf0*/  @P1 BRA `(.L_x_17) ;  /* 0x0000000400101947 */ /* 0x000fea0003800000 */
[----:B------:R-:W-:-:S04]  /*0d00*/  LOP3.LUT P1, RZ, R11, 0x7fffffff, RZ, 0xc0, !PT ;  /* 0x7fffffff0bff7812 */ /* 0x000fc8000782c0ff */
[----:B------:R-:W-:-:S13]  /*0d10*/  PLOP3.LUT P0, PT, P0, P1, PT, 0x2f, 0xf2 ;  /* 0x0000000000f2781c */ /* 0x000fda0000702577 */
[----:B------:R-:W-:Y:S05]  /*0d20*/  @P0 BRA `(.L_x_18) ;  /* 0x0000000000f80947 */ /* 0x000fea0003800000 */
[----:B------:R-:W-:Y:S02]  /*0d30*/  ISETP.GE.AND P0, PT, R12, RZ, PT ;  /* 0x000000ff0c00720c */ /* 0x000fe40003f06270 */
[----:B------:R-:W-:-:S11]  /*0d40*/  ISETP.GE.AND P1, PT, R13, RZ, PT ;  /* 0x000000ff0d00720c */ /* 0x000fd60003f26270 */
[----:B------:R-:W-:Y:S02]  /*0d50*/  @P0 IMAD.MOV.U32 R6, RZ, RZ, RZ ;  /* 0x000000ffff060224 */ /* 0x000fe400078e00ff */
[----:B------:R-:W-:Y:S01]  /*0d60*/  @!P0 FFMA R10, R0, 1.84467440737095516160e+19, RZ ;  /* 0x5f800000000a8823 */ /* 0x000fe200000000ff */
[----:B------:R-:W-:Y:S02]  /*0d70*/  @!P0 IMAD.MOV.U32 R6, RZ, RZ, -0x40 ;  /* 0xffffffc0ff068424 */ /* 0x000fe400078e00ff */
[----:B------:R-:W-:Y:S02]  /*0d80*/  @!P1 FFMA R11, R3, 1.84467440737095516160e+19, RZ ;  /* 0x5f800000030b9823 */ /* 0x000fe400000000ff */
[----:B------:R-:W-:-:S07]  /*0d90*/  @!P1 VIADD R6, R6, 0x40 ;  /* 0x0000004006069836 */ /* 0x000fce0000000000 */
.L_x_14:
[----:B------:R-:W-:Y:S01]  /*0da0*/  LEA R0, R9, 0xc0800000, 0x17 ;  /* 0xc080000009007811 */ /* 0x000fe200078eb8ff */
[----:B------:R-:W-:-:S04]  /*0db0*/  VIADD R8, R8, 0xffffff81 ;  /* 0xffffff8108087836 */ /* 0x000fc80000000000 */
[----:B------:R-:W-:Y:S01]  /*0dc0*/  IMAD.IADD R11, R11, 0x1, -R0 ;  /* 0x000000010b0b7824 */ /* 0x000fe200078e0a00 */
[C---:B------:R-:W-:Y:S01]  /*0dd0*/  IADD3 R9, PT, PT, R8.reuse, 0x7f, -R9 ;  /* 0x0000007f08097810 */ /* 0x040fe20007ffe809 */
[----:B------:R-:W-:Y:S02]  /*0de0*/  IMAD R0, R8, -0x800000, R10 ;  /* 0xff80000008007824 */ /* 0x000fe400078e020a */
[----:B------:R-:W0:Y:S01]  /*0df0*/  MUFU.RCP R3, R11 ;  /* 0x0000000b00037308 */ /* 0x000e220000001000 */
[----:B------:R-:W-:Y:S01]  /*0e00*/  FADD.FTZ R13, -R11, -RZ ;  /* 0x800000ff0b0d7221 */ /* 0x000fe20000010100 */
[----:B------:R-:W-:-:S03]  /*0e10*/  IMAD.IADD R9, R9, 0x1, R6 ;  /* 0x0000000109097824 */ /* 0x000fc600078e0206 */
[----:B0-----:R-:W-:-:S04]  /*0e20*/  FFMA R12, R3, R13, 1 ;  /* 0x3f800000030c7423 */ /* 0x001fc8000000000d */
[----:B------:R-:W-:-:S04]  /*0e30*/  FFMA R12, R3, R12, R3 ;  /* 0x0000000c030c7223 */ /* 0x000fc80000000003 */
[----:B------:R-:W-:-:S04]  /*0e40*/  FFMA R3, R0, R12, RZ ;  /* 0x0000000c00037223 */ /* 0x000fc800000000ff */
[----:B------:R-:W-:-:S04]  /*0e50*/  FFMA R10, R13, R3, R0 ;  /* 0x000000030d0a7223 */ /* 0x000fc80000000000 */
[----:B------:R-:W-:-:S04]  /*0e60*/  FFMA R15, R12, R10, R3 ;  /* 0x0000000a0c0f7223 */ /* 0x000fc80000000003 */
[----:B------:R-:W-:-:S04]  /*0e70*/  FFMA R10, R13, R15, R0 ;  /* 0x0000000f0d0a7223 */ /* 0x000fc80000000000 */
[----:B------:R-:W-:-:S05]  /*0e80*/  FFMA R0, R12, R10, R15 ;  /* 0x0000000a0c007223 */ /* 0x000fca000000000f */
[----:B------:R-:W-:-:S04]  /*0e90*/  SHF.R.U32.HI R3, RZ, 0x17, R0 ;  /* 0x00000017ff037819 */ /* 0x000fc80000011600 */
[----:B------:R-:W-:-:S05]  /*0ea0*/  LOP3.LUT R3, R3, 0xff, RZ, 0xc0, !PT ;  /* 0x000000ff03037812 */ /* 0x000fca00078ec0ff */
[----:B------:R-:W-:-:S04]  /*0eb0*/  IMAD.IADD R11, R3, 0x1, R9 ;  /* 0x00000001030b7824 */ /* 0x000fc800078e0209 */
[----:B------:R-:W-:-:S05]  /*0ec0*/  VIADD R3, R11, 0xffffffff ;  /* 0xffffffff0b037836 */ /* 0x000fca0000000000 */
[----:B------:R-:W-:-:S13]  /*0ed0*/  ISETP.GE.U32.AND P0, PT, R3, 0xfe, PT ;  /* 0x000000fe0300780c */ /* 0x000fda0003f06070 */
[----:B------:R-:W-:Y:S05]  /*0ee0*/  @!P0 BRA `(.L_x_19) ;  /* 0x0000000000808947 */ /* 0x000fea0003800000 */
[----:B------:R-:W-:-:S13]  /*0ef0*/  ISETP.GT.AND P0, PT, R11, 0xfe, PT ;  /* 0x000000fe0b00780c */ /* 0x000fda0003f04270 */
[----:B------:R-:W-:Y:S05]  /*0f00*/  @P0 BRA `(.L_x_20) ;  /* 0x00000000006c0947 */ /* 0x000fea0003800000 */
[----:B------:R-:W-:-:S13]  /*0f10*/  ISETP.GE.AND P0, PT, R11, 0x1, PT ;  /* 0x000000010b00780c */ /* 0x000fda0003f06270 */
[----:B------:R-:W-:Y:S05]  /*0f20*/  @P0 BRA `(.L_x_21) ;  /* 0x0000000000980947 */ /* 0x000fea0003800000 */
[----:B------:R-:W-:Y:S02]  /*0f30*/  ISETP.GE.AND P0, PT, R11, -0x18, PT ;  /* 0xffffffe80b00780c */ /* 0x000fe40003f06270 */
[----:B------:R-:W-:-:S11]  /*0f40*/  LOP3.LUT R0, R0, 0x80000000, RZ, 0xc0, !PT ;  /* 0x8000000000007812 */ /* 0x000fd600078ec0ff */
[----:B------:R-:W-:Y:S05]  /*0f50*/  @!P0 BRA `(.L_x_21) ;  /* 0x00000000008c8947 */ /* 0x000fea0003800000 */
[CCC-:B------:R-:W-:Y:S01]  /*0f60*/  FFMA.RZ R3, R12.reuse, R10.reuse, R15.reuse ;  /* 0x0000000a0c037223 */ /* 0x1c0fe2000000c00f */
[C---:B------:R-:W-:Y:S02]  /*0f70*/  VIADD R9, R11.reuse, 0x20 ;  /* 0x000000200b097836 */ /* 0x040fe40000000000 */
[CCC-:B------:R-:W-:Y:S01]  /*0f80*/  FFMA.RM R6, R12.reuse, R10.reuse, R15.reuse ;  /* 0x0000000a0c067223 */ /* 0x1c0fe2000000400f */
[----:B------:R-:W-:Y:S02]  /*0f90*/  ISETP.NE.AND P2, PT, R11, RZ, PT ;  /* 0x000000ff0b00720c */ /* 0x000fe40003f45270 */
[----:B------:R-:W-:Y:S01]  /*0fa0*/  LOP3.LUT R8, R3, 0x7fffff, RZ, 0xc0, !PT ;  /* 0x007fffff03087812 */ /* 0x000fe200078ec0ff */
[----:B------:R-:W-:Y:S01]  /*0fb0*/  FFMA.RP R3, R12, R10, R15 ;  /* 0x0000000a0c037223 */ /* 0x000fe2000000800f */
[----:B------:R-:W-:Y:S01]  /*0fc0*/  IMAD.MOV R10, RZ, RZ, -R11 ;  /* 0x000000ffff0a7224 */ /* 0x000fe200078e0a0b */
[----:B------:R-:W-:Y:S02]  /*0fd0*/  ISETP.NE.AND P1, PT, R11, RZ, PT ;  /* 0x000000ff0b00720c */ /* 0x000fe40003f25270 */
[----:B------:R-:W-:-:S02]  /*0fe0*/  LOP3.LUT R8, R8, 0x800000, RZ, 0xfc, !PT ;  /* 0x0080000008087812 */ /* 0x000fc400078efcff */
[----:B------:R-:W-:Y:S02]  /*0ff0*/  FSETP.NEU.FTZ.AND P0, PT, R3, R6, PT ;  /* 0x000000060300720b */ /* 0x000fe40003f1d000 */
[----:B------:R-:W-:Y:S02]  /*1000*/  SHF.L.U32 R9, R8, R9, RZ ;  /* 0x0000000908097219 */ /* 0x000fe400000006ff */
[----:B------:R-:W-:Y:S02]  /*1010*/  SEL R3, R10, RZ, P2 ;  /* 0x000000ff0a037207 */ /* 0x000fe40001000000 */
[----:B------:R-:W-:Y:S02]  /*1020*/  ISETP.NE.AND P1, PT, R9, RZ, P1 ;  /* 0x000000ff0900720c */ /* 0x000fe40000f25270 */
[----:B------:R-:W-:Y:S02]  /*1030*/  SHF.R.U32.HI R3, RZ, R3, R8 ;  /* 0x00000003ff037219 */ /* 0x000fe40000011608 */
[----:B------:R-:W-:-:S02]  /*1040*/  PLOP3.LUT P0, PT, P0, P1, PT, 0xf8, 0x8f ;  /* 0x00000000008f781c */ /* 0x000fc40000703f70 */
[----:B------:R-:W-:Y:S02]  /*1050*/  SHF.R.U32.HI R9, RZ, 0x1, R3 ;  /* 0x00000001ff097819 */ /* 0x000fe40000011603 */
[----:B------:R-:W-:-:S04]  /*1060*/  SEL R6, RZ, 0x1, !P0 ;  /* 0x00000001ff067807 */ /* 0x000fc80004000000 */
[----:B------:R-:W-:-:S04]  /*1070*/  LOP3.LUT R6, R6, 0x1, R9, 0xf8, !PT ;  /* 0x0000000106067812 */ /* 0x000fc800078ef809 */
[----:B------:R-:W-:-:S05]  /*1080*/  LOP3.LUT R6, R6, R3, RZ, 0xc0, !PT ;  /* 0x0000000306067212 */ /* 0x000fca00078ec0ff */
[----:B------:R-:W-:-:S05]  /*1090*/  IMAD.IADD R9, R9, 0x1, R6 ;  /* 0x0000000109097824 */ /* 0x000fca00078e0206 */
[----:B------:R-:W-:Y:S01]  /*10a0*/  LOP3.LUT R0, R9, R0, RZ, 0xfc, !PT ;  /* 0x0000000009007212 */ /* 0x000fe200078efcff */
[----:B------:R-:W-:Y:S06]  /*10b0*/  BRA `(.L_x_21) ;  /* 0x0000000000347947 */ /* 0x000fec0003800000 */
.L_x_20:
[----:B------:R-:W-:-:S04]  /*10c0*/  LOP3.LUT R0, R0, 0x80000000, RZ, 0xc0, !PT ;  /* 0x8000000000007812 */ /* 0x000fc800078ec0ff */
[----:B------:R-:W-:Y:S01]  /*10d0*/  LOP3.LUT R0, R0, 0x7f800000, RZ, 0xfc, !PT ;  /* 0x7f80000000007812 */ /* 0x000fe200078efcff */
[----:B------:R-:W-:Y:S06]  /*10e0*/  BRA `(.L_x_21) ;  /* 0x0000000000287947 */ /* 0x000fec0003800000 */
.L_x_19:
[----:B------:R-:W-:Y:S01]  /*10f0*/  IMAD R0, R9, 0x800000, R0 ;  /* 0x0080000009007824 */ /* 0x000fe200078e0200 */
[----:B------:R-:W-:Y:S06]  /*1100*/  BRA `(.L_x_21) ;  /* 0x0000000000207947 */ /* 0x000fec0003800000 */
.L_x_18:
[----:B------:R-:W-:-:S04]  /*1110*/  LOP3.LUT R0, R11, 0x80000000, R10, 0x48, !PT ;  /* 0x800000000b007812 */ /* 0x000fc800078e480a */
[----:B------:R-:W-:Y:S01]  /*1120*/  LOP3.LUT R0, R0, 0x7f800000, RZ, 0xfc, !PT ;  /* 0x7f80000000007812 */ /* 0x000fe200078efcff */
[----:B------:R-:W-:Y:S06]  /*1130*/  BRA `(.L_x_21) ;  /* 0x0000000000147947 */ /* 0x000fec0003800000 */
.L_x_17:
[----:B------:R-:W-:Y:S01]  /*1140*/  LOP3.LUT R0, R11, 0x80000000, R10, 0x48, !PT ;  /* 0x800000000b007812 */ /* 0x000fe200078e480a */
[----:B------:R-:W-:Y:S06]  /*1150*/  BRA `(.L_x_21) ;  /* 0x00000000000c7947 */ /* 0x000fec0003800000 */
.L_x_16:
[----:B------:R-:W0:Y:S01]  /*1160*/  MUFU.RSQ R0, -QNAN ;  /* 0xffc0000000007908 */ /* 0x000e220000001400 */
[----:B------:R-:W-:Y:S05]  /*1170*/  BRA `(.L_x_21) ;  /* 0x0000000000047947 */ /* 0x000fea0003800000 */
.L_x_15:
[----:B------:R-:W-:-:S07]  /*1180*/  FADD.FTZ R0, R0, R3 ;  /* 0x0000000300007221 */ /* 0x000fce0000010000 */
.L_x_21:
[----:B------:R-:W-:-:S04]  /*1190*/  IMAD.MOV.U32 R3, RZ, RZ, 0x0 ;  /* 0x00000000ff037424 */ /* 0x000fc800078e00ff */
[----:B0-----:R-:W-:Y:S05]  /*11a0*/  RET.REL.NODEC R2 `(_Z14rmsnorm_kernelI6__halfEvPKT_S3_S3_PS1_iif) ;  /* 0xffffffec02947950 */ /* 0x001fea0003c3ffff */
.L_x_22:
[----:B------:R-:W-:-:S00]  /*11b0*/  BRA `(.L_x_22) ;  /* 0xfffffffc00fc7947 */ /* 0x000fc0000383ffff */
[----:B------:R-:W-:-:S00]  /*11c0*/  NOP ;  /* 0x0000000000007918 */ /* 0x000fc00000000000 */
        /* <DEDUP_REMOVED lines=11> */
.L_x_46:


//--------------------- .text._Z14rmsnorm_kernelIfEvPKT_S2_S2_PS0_iif --------------------------
	.section	.text._Z14rmsnorm_kernelIfEvPKT_S2_S2_PS0_iif,"ax",@progbits
	.align	128
        .global         _Z14rmsnorm_kernelIfEvPKT_S2_S2_PS0_iif
        .type           _Z14rmsnorm_kernelIfEvPKT_S2_S2_PS0_iif,@function
        .size           _Z14rmsnorm_kernelIfEvPKT_S2_S2_PS0_iif,(.L_x_47 - _Z14rmsnorm_kernelIfEvPKT_S2_S2_PS0_iif)
        .other          _Z14rmsnorm_kernelIfEvPKT_S2_S2_PS0_iif,@"STO_CUDA_ENTRY STV_DEFAULT"
_Z14rmsnorm_kernelIfEvPKT_S2_S2_PS0_iif:
.text._Z14rmsnorm_kernelIfEvPKT_S2_S2_PS0_iif:
        /* <DEDUP_REMOVED lines=24> */
.L_x_25:
[----:B------:R-:W-:-:S06]  /*0180*/  IMAD.WIDE R2, R9, 0x4, R4 ;  /* 0x0000000409027825 */ /* 0x000fcc00078e0204 */
[----:B------:R-:W2:Y:S01]  /*0190*/  LDG.E.CONSTANT R3, desc[UR8][R2.64] ;  /* 0x0000000802037981 */ /* 0x000ea2000c1e9900 */
[----:B0-----:R-:W-:-:S05]  /*01a0*/  IMAD.IADD R9, R6, 0x1, R9 ;  /* 0x0000000106097824 */ /* 0x001fca00078e0209 */
[----:B------:R-:W-:Y:S01]  /*01b0*/  ISETP.GE.AND P0, PT, R9, UR12, PT ;  /* 0x0000000c09007c0c */ /* 0x000fe2000bf06270 */
[----:B--2---:R-:W-:-:S12]  /*01c0*/  FFMA R0, R3, R3, R0 ;  /* 0x0000000303007223 */ /* 0x004fd80000000000 */
[----:B------:R-:W-:Y:S05]  /*01d0*/  @!P0 BRA `(.L_x_25) ;  /* 0xfffffffc00e88947 */ /* 0x000fea000383ffff */
.L_x_24:
[----:B------:R-:W-:Y:S05]  /*01e0*/  BSYNC.RECONVERGENT B0 ;  /* 0x0000000000007941 */ /* 0x000fea0003800200 */
.L_x_23:
        /* <DEDUP_REMOVED lines=16> */
.L_x_28:
[----:B------:R-:W0:Y:S02]  /*02f0*/  LDS R2, [R0] ;  /* 0x0000000000027984 */ /* 0x000e240000000800 */
[----:B0-----:R-:W-:-:S05]  /*0300*/  FADD R3, R11, R2 ;  /* 0x000000020b037221 */ /* 0x001fca0000000000 */
[----:B------:R-:W0:Y:S02]  /*0310*/  ATOMS.CAST.SPIN P0, [R0], R2, R3 ;  /* 0x000000020000758d */ /* 0x000e240001800003 */
[----:B0-----:R-:W-:Y:S05]  /*0320*/  @!P0 BRA `(.L_x_28) ;  /* 0xfffffffc00f08947 */ /* 0x001fea000383ffff */
.L_x_27:
[----:B------:R-:W-:Y:S05]  /*0330*/  BSYNC.RECONVERGENT B0 ;  /* 0x0000000000007941 */ /* 0x000fea0003800200 */
.L_x_26:
        /* <DEDUP_REMOVED lines=18> */
[----:B------:R-:W-:Y:S05]  /*0460*/  CALL.REL.NOINC `($__internal_1_$__cuda_sm3x_div_rn_noftz_f32_slowpath) ;  /* 0x00000004008c7944 */ /* 0x000fea0003c00000 */
[----:B------:R-:W-:-:S07]  /*0470*/  IMAD.MOV.U32 R2, RZ, RZ, R0 ;  /* 0x000000ffff027224 */ /* 0x000fce00078e0000 */
.L_x_31:
        /* <DEDUP_REMOVED lines=10> */
.L_x_30:
[----:B------:R-:W-:Y:S05]  /*0520*/  BSYNC.RECONVERGENT B0 ;  /* 0x0000000000007941 */ /* 0x000fea0003800200 */
.L_x_29:
        /* <DEDUP_REMOVED lines=20> */
.L_x_34:
[----:B------:R-:W-:-:S04]  /*0670*/  IMAD.WIDE R2, R7, 0x4, R4 ;  /* 0x0000000407027825 */ /* 0x000fc800078e0204 */
[C---:B--2---:R-:W-:Y:S02]  /*0680*/  IMAD.WIDE R8, R7.reuse, 0x4, R12 ;  /* 0x0000000407087825 */ /* 0x044fe400078e020c */
[----:B------:R-:W0:Y:S04]  /*0690*/  LDG.E.CONSTANT R3, desc[UR8][R2.64] ;  /* 0x0000000802037981 */ /* 0x000e28000c1e9900 */
[----:B------:R-:W0:Y:S01]  /*06a0*/  LDG.E.CONSTANT R9, desc[UR8][R8.64] ;  /* 0x0000000808097981 */ /* 0x000e22000c1e9900 */
[----:B------:R-:W-:-:S04]  /*06b0*/  IADD3 R6, P0, PT, R7, UR10, RZ ;  /* 0x0000000a07067c10 */ /* 0x000fc8000ff1e0ff */
[C---:B-1----:R-:W-:Y:S01]  /*06c0*/  LEA.HI.X.SX32 R11, R7.reuse, UR4, 0x1, P0 ;  /* 0x00000004070b7c11 */ /* 0x042fe200080f0eff */
[----:B------:R-:W-:Y:S01]  /*06d0*/  VIADD R7, R7, UR5 ;  /* 0x0000000507077c36 */ /* 0x000fe20008000000 */
[----:B------:R-:W-:-:S04]  /*06e0*/  LEA R10, P0, R6, UR12, 0x2 ;  /* 0x0000000c060a7c11 */ /* 0x000fc8000f8010ff */
[----:B------:R-:W-:Y:S02]  /*06f0*/  LEA.HI.X R11, R6, UR13, R11, 0x2, P0 ;  /* 0x0000000d060b7c11 */ /* 0x000fe400080f140b */
[----:B------:R-:W-:Y:S01]  /*0700*/  ISETP.GE.AND P0, PT, R7, UR14, PT ;  /* 0x0000000e07007c0c */ /* 0x000fe2000bf06270 */
[----:B0-----:R-:W-:-:S05]  /*0710*/  FFMA R15, R0, R3, R9 ;  /* 0x00000003000f7223 */ /* 0x001fca0000000009 */
[----:B------:R1:W-:Y:S07]  /*0720*/  STG.E desc[UR8][R10.64], R15 ;  /* 0x0000000f0a007986 */ /* 0x0003ee000c101908 */
[----:B------:R-:W-:Y:S05]  /*0730*/  @!P0 BRA `(.L_x_34) ;  /* 0xfffffffc00cc8947 */ /* 0x000fea000383ffff */
[----:B------:R-:W-:Y:S05]  /*0740*/  EXIT ;  /* 0x000000000000794d */ /* 0x000fea0003800000 */
.L_x_33:
[----:B------:R-:W-:-:S06]  /*0750*/  IMAD.WIDE R2, R7, 0x4, R4 ;  /* 0x0000000407027825 */ /* 0x000fcc00078e0204 */
[----:B------:R-:W0:Y:S01]  /*0760*/  LDG.E.CONSTANT R3, desc[UR8][R2.64] ;  /* 0x0000000802037981 */ /* 0x000e22000c1e9900 */
[----:B------:R-:W-:-:S04]  /*0770*/  IADD3 R6, P0, PT, R7, UR10, RZ ;  /* 0x0000000a07067c10 */ /* 0x000fc8000ff1e0ff */
[C---:B-1----:R-:W-:Y:S01]  /*0780*/  LEA.HI.X.SX32 R9, R7.reuse, UR4, 0x1, P0 ;  /* 0x0000000407097c11 */ /* 0x042fe200080f0eff */
[----:B------:R-:W-:Y:S01]  /*0790*/  VIADD R7, R7, UR5 ;  /* 0x0000000507077c36 */ /* 0x000fe20008000000 */
[----:B------:R-:W-:-:S04]  /*07a0*/  LEA R8, P0, R6, UR16, 0x2 ;  /* 0x0000001006087c11 */ /* 0x000fc8000f8010ff */
[----:B------:R-:W-:Y:S02]  /*07b0*/  LEA.HI.X R9, R6, UR17, R9, 0x2, P0 ;  /* 0x0000001106097c11 */ /* 0x000fe400080f1409 */
[----:B------:R-:W-:Y:S01]  /*07c0*/  ISETP.GE.AND P0, PT, R7, UR14, PT ;  /* 0x0000000e07007c0c */ /* 0x000fe2000bf06270 */
[----:B0-----:R-:W-:-:S05]  /*07d0*/  FFMA R11, R0, R3, RZ ;  /* 0x00000003000b7223 */ /* 0x001fca00000000ff */
[----:B------:R1:W-:Y:S07]  /*07e0*/  STG.E desc[UR8][R8.64], R11 ;  /* 0x0000000b08007986 */ /* 0x0003ee000c101908 */
[----:B------:R-:W-:Y:S05]  /*07f0*/  @!P0 BRA `(.L_x_33) ;  /* 0xfffffffc00d48947 */ /* 0x000fea000383ffff */
[----:B------:R-:W-:Y:S05]  /*0800*/  EXIT ;  /* 0x000000000000794d */ /* 0x000fea0003800000 */
.L_x_32:
        /* <DEDUP_REMOVED lines=9> */
.L_x_36:
[----:B------:R-:W-:-:S04]  /*08a0*/  IMAD.WIDE R12, R7, 0x4, R4 ;  /* 0x00000004070c7825 */ /* 0x000fc800078e0204 */
[C---:B0-----:R-:W-:Y:S02]  /*08b0*/  IMAD.WIDE R10, R7.reuse, 0x4, R2 ;  /* 0x00000004070a7825 */ /* 0x041fe400078e0202 */
[----:B------:R-:W3:Y:S02]  /*08c0*/  LDG.E.CONSTANT R13, desc[UR8][R12.64] ;  /* 0x000000080c0d7981 */ /* 0x000ee4000c1e9900 */
[C---:B--2---:R-:W-:Y:S02]  /*08d0*/  IMAD.WIDE R14, R7.reuse, 0x4, R8 ;  /* 0x00000004070e7825 */ /* 0x044fe400078e0208 */
[----:B------:R-:W2:Y:S04]  /*08e0*/  LDG.E.CONSTANT R10, desc[UR8][R10.64] ;  /* 0x000000080a0a7981 */ /* 0x000ea8000c1e9900 */
[----:B------:R-:W2:Y:S01]  /*08f0*/  LDG.E.CONSTANT R15, desc[UR8][R14.64] ;  /* 0x000000080e0f7981 */ /* 0x000ea2000c1e9900 */
[----:B------:R-:W-:-:S04]  /*0900*/  IADD3 R6, P0, PT, R7, UR10, RZ ;  /* 0x0000000a07067c10 */ /* 0x000fc8000ff1e0ff */
[----:B-1----:R-:W-:Y:S02]  /*0910*/  LEA.HI.X.SX32 R17, R7, UR4, 0x1, P0 ;  /* 0x0000000407117c11 */ /* 0x002fe400080f0eff */
[----:B------:R-:W-:-:S04]  /*0920*/  LEA R16, P0, R6, UR12, 0x2 ;  /* 0x0000000c06107c11 */ /* 0x000fc8000f8010ff */
[----:B------:R-:W-:Y:S01]  /*0930*/  LEA.HI.X R17, R6, UR13, R17, 0x2, P0 ;  /* 0x0000000d06117c11 */ /* 0x000fe200080f1411 */
[----:B------:R-:W-:-:S05]  /*0940*/  VIADD R7, R7, UR5 ;  /* 0x0000000507077c36 */ /* 0x000fca0008000000 */
[----:B------:R-:W-:Y:S01]  /*0950*/  ISETP.GE.AND P0, PT, R7, UR14, PT ;  /* 0x0000000e07007c0c */ /* 0x000fe2000bf06270 */
[----:B---3--:R-:W-:-:S04]  /*0960*/  FMUL R19, R0, R13 ;  /* 0x0000000d00137220 */ /* 0x008fc80000400000 */
[----:B--2---:R-:W-:-:S05]  /*0970*/  FFMA R19, R10, R19, R15 ;  /* 0x000000130a137223 */ /* 0x004fca000000000f */
[----:B------:R1:W-:Y:S03]  /*0980*/  STG.E desc[UR8][R16.64], R19 ;  /* 0x0000001310007986 */ /* 0x0003e6000c101908 */
[----:B------:R-:W-:Y:S05]  /*0990*/  @!P0 BRA `(.L_x_36) ;  /* 0xfffffffc00c08947 */ /* 0x000fea000383ffff */
[----:B------:R-:W-:Y:S05]  /*09a0*/  EXIT ;  /* 0x000000000000794d */ /* 0x000fea0003800000 */
.L_x_35:
[----:B--2---:R-:W-:-:S04]  /*09b0*/  IMAD.WIDE R8, R7, 0x4, R4 ;  /* 0x0000000407087825 */ /* 0x004fc800078e0204 */
[C---:B0-----:R-:W-:Y:S02]  /*09c0*/  IMAD.WIDE R2, R7.reuse, 0x4, R10 ;  /* 0x0000000407027825 */ /* 0x041fe400078e020a */
[----:B------:R-:W2:Y:S04]  /*09d0*/  LDG.E.CONSTANT R9, desc[UR8][R8.64] ;  /* 0x0000000808097981 */ /* 0x000ea8000c1e9900 */
[----:B------:R-:W3:Y:S01]  /*09e0*/  LDG.E.CONSTANT R2, desc[UR8][R2.64] ;  /* 0x0000000802027981 */ /* 0x000ee2000c1e9900 */
[----:B------:R-:W-:-:S04]  /*09f0*/  IADD3 R6, P0, PT, R7, UR10, RZ ;  /* 0x0000000a07067c10 */ /* 0x000fc8000ff1e0ff */
[C---:B-1----:R-:W-:Y:S01]  /*0a00*/  LEA.HI.X.SX32 R13, R7.reuse, UR4, 0x1, P0 ;  /* 0x00000004070d7c11 */ /* 0x042fe200080f0eff */
[----:B------:R-:W-:Y:S01]  /*0a10*/  VIADD R7, R7, UR5 ;  /* 0x0000000507077c36 */ /* 0x000fe20008000000 */
[----:B------:R-:W-:-:S04]  /*0a20*/  LEA R12, P0, R6, UR16, 0x2 ;  /* 0x00000010060c7c11 */ /* 0x000fc8000f8010ff */
[----:B------:R-:W-:Y:S02]  /*0a30*/  LEA.HI.X R13, R6, UR17, R13, 0x2, P0 ;  /* 0x00000011060d7c11 */ /* 0x000fe400080f140d */
[----:B------:R-:W-:Y:S01]  /*0a40*/  ISETP.GE.AND P0, PT, R7, UR14, PT ;  /* 0x0000000e07007c0c */ /* 0x000fe2000bf06270 */
[----:B--2---:R-:W-:-:S04]  /*0a50*/  FMUL R15, R0, R9 ;  /* 0x00000009000f7220 */ /* 0x004fc80000400000 */
[----:B---3--:R-:W-:-:S05]  /*0a60*/  FFMA R15, R2, R15, RZ ;  /* 0x0000000f020f7223 */ /* 0x008fca00000000ff */
[----:B------:R1:W-:Y:S03]  /*0a70*/  STG.E desc[UR8][R12.64], R15 ;  /* 0x0000000f0c007986 */ /* 0x0003e6000c101908 */
[----:B------:R-:W-:Y:S05]  /*0a80*/  @!P0 BRA `(.L_x_35) ;  /* 0xfffffffc00c88947 */ /* 0x000fea000383ffff */
[----:B------:R-:W-:Y:S05]  /*0a90*/  EXIT ;  /* 0x000000000000794d */ /* 0x000fea0003800000 */
        .weak           $__internal_1_$__cuda_sm3x_div_rn_noftz_f32_slowpath
        .type           $__internal_1_$__cuda_sm3x_div_rn_noftz_f32_slowpath,@function
        .size           $__internal_1_$__cuda_sm3x_div_rn_noftz_f32_slowpath,(.L_x_47 - $__internal_1_$__cuda_sm3x_div_rn_noftz_f32_slowpath)
$__internal_1_$__cuda_sm3x_div_rn_noftz_f32_slowpath:
        /* <DEDUP_REMOVED lines=35> */
.L_x_37:
        /* <DEDUP_REMOVED lines=50> */
.L_x_43:
[----:B------:R-:W-:-:S04]  /*0ff0*/  LOP3.LUT R0, R0, 0x80000000, RZ, 0xc0, !PT ;  /* 0x8000000000007812 */ /* 0x000fc800078ec0ff */
[----:B------:R-:W-:Y:S01]  /*1000*/  LOP3.LUT R0, R0, 0x7f800000, RZ, 0xfc, !PT ;  /* 0x7f80000000007812 */ /* 0x000fe200078efcff */
[----:B------:R-:W-:Y:S06]  /*1010*/  BRA `(.L_x_44) ;  /* 0x0000000000287947 */ /* 0x000fec0003800000 */
.L_x_42:
[----:B------:R-:W-:Y:S01]  /*1020*/  IMAD R0, R9, 0x800000, R0 ;  /* 0x0080000009007824 */ /* 0x000fe200078e0200 */
[----:B------:R-:W-:Y:S06]  /*1030*/  BRA `(.L_x_44) ;  /* 0x0000000000207947 */ /* 0x000fec0003800000 */
.L_x_41:
[----:B------:R-:W-:-:S04]  /*1040*/  LOP3.LUT R0, R11, 0x80000000, R10, 0x48, !PT ;  /* 0x800000000b007812 */ /* 0x000fc800078e480a */
[----:B------:R-:W-:Y:S01]  /*1050*/  LOP3.LUT R0, R0, 0x7f800000, RZ, 0xfc, !PT ;  /* 0x7f80000000007812 */ /* 0x000fe200078efcff */
[----:B------:R-:W-:Y:S06]  /*1060*/  BRA `(.L_x_44) ;  /* 0x0000000000147947 */ /* 0x000fec0003800000 */
.L_x_40:
[----:B------:R-:W-:Y:S01]  /*1070*/  LOP3.LUT R0, R11, 0x80000000, R10, 0x48, !PT ;  /* 0x800000000b007812 */ /* 0x000fe200078e480a */
[----:B------:R-:W-:Y:S06]  /*1080*/  BRA `(.L_x_44) ;  /* 0x00000000000c7947 */ /* 0x000fec0003800000 */
.L_x_39:
[----:B------:R-:W0:Y:S01]  /*1090*/  MUFU.RSQ R0, -QNAN ;  /* 0xffc0000000007908 */ /* 0x000e220000001400 */
[----:B------:R-:W-:Y:S05]  /*10a0*/  BRA `(.L_x_44) ;  /* 0x0000000000047947 */ /* 0x000fea0003800000 */
.L_x_38:
[----:B------:R-:W-:-:S07]  /*10b0*/  FADD.FTZ R0, R0, R3 ;  /* 0x0000000300007221 */ /* 0x000fce0000010000 */
.L_x_44:
[----:B------:R-:W-:-:S04]  /*10c0*/  IMAD.MOV.U32 R3, RZ, RZ, 0x0 ;  /* 0x00000000ff037424 */ /* 0x000fc800078e00ff */
[----:B0-----:R-:W-:Y:S05]  /*10d0*/  RET.REL.NODEC R2 `(_Z14rmsnorm_kernelIfEvPKT_S2_S2_PS0_iif) ;  /* 0xffffffec02c87950 */ /* 0x001fea0003c3ffff */
.L_x_45:
        /* <DEDUP_REMOVED lines=10> */
.L_x_47:


//--------------------- .nv.shared._Z14rmsnorm_kernelI6__halfEvPKT_S3_S3_PS1_iif --------------------------
	.section	.nv.shared._Z14rmsnorm_kernelI6__halfEvPKT_S3_S3_PS1_iif,"aw",@nobits
	.sectionflags	@""
	.align	4
.nv.shared._Z14rmsnorm_kernelI6__halfEvPKT_S3_S3_PS1_iif:
	.zero		1028


//--------------------- .nv.shared.reserved.0     --------------------------
	.section	.nv.shared.reserved.0,"aw",@nobits
	.weak		__nv_reservedSMEM_offset_0_alias
	.size		__nv_reservedSMEM_offset_0_alias, 0, 64
	.other		__nv_reservedSMEM_offset_0_alias,@"STO_CUDA_RESERVED_SHARED STV_DEFAULT"
__nv_reservedSMEM_offset_0_alias:
	.zero		0
	.zero		64


//--------------------- .nv.shared._Z14rmsnorm_kernelIfEvPKT_S2_S2_PS0_iif --------------------------
	.section	.nv.shared._Z14rmsnorm_kernelIfEvPKT_S2_S2_PS0_iif,"aw",@nobits
	.sectionflags	@""
	.align	4
.nv.shared._Z14rmsnorm_kernelIfEvPKT_S2_S2_PS0_iif:
	.zero		1028


//--------------------- .nv.constant0._Z14rmsnorm_kernelI6__halfEvPKT_S3_S3_PS1_iif --------------------------
	.section	.nv.constant0._Z14rmsnorm_kernelI6__halfEvPKT_S3_S3_PS1_iif,"a",@progbits
	.sectionflags	@""
	.align	4
.nv.constant0._Z14rmsnorm_kernelI6__halfEvPKT_S3_S3_PS1_iif:
	.zero		940


//--------------------- .nv.constant0._Z14rmsnorm_kernelIfEvPKT_S2_S2_PS0_iif --------------------------
	.section	.nv.constant0._Z14rmsnorm_kernelIfEvPKT_S2_S2_PS0_iif,"a",@progbits
	.sectionflags	@""
	.align	4
.nv.constant0._Z14rmsnorm_kernelIfEvPKT_S2_S2_PS0_iif:
	.zero		940


//--------------------- SYMBOLS --------------------------

	.type		.nv.reservedSmem.offset0,@object
	.size		.nv.reservedSmem.offset0,0x4
	.type		.nv.reservedSmem.cap,@object
	.size		.nv.reservedSmem.cap,0x4
